//
// Generated by NVIDIA NVVM Compiler
//
// Compiler Build ID: CL-36424714
// Cuda compilation tools, release 13.0, V13.0.88
// Based on NVVM 20.0.0
//

.version 9.0
.target sm_100
.address_size 64

	// .globl	_Z11relu_kernelPfS_i

.visible .entry _Z11relu_kernelPfS_i(
	.param .u64 .ptr .align 1 _Z11relu_kernelPfS_i_param_0,
	.param .u64 .ptr .align 1 _Z11relu_kernelPfS_i_param_1,
	.param .u32 _Z11relu_kernelPfS_i_param_2
)
{
	.reg .pred 	%p<2>;
	.reg .b32 	%r<6>;
	.reg .b32 	%f<3>;
	.reg .b64 	%rd<8>;

	ld.param.u64 	%rd1, [_Z11relu_kernelPfS_i_param_0];
	ld.param.u64 	%rd2, [_Z11relu_kernelPfS_i_param_1];
	ld.param.u32 	%r2, [_Z11relu_kernelPfS_i_param_2];
	mov.u32 	%r3, %ctaid.x;
	mov.u32 	%r4, %ntid.x;
	mov.u32 	%r5, %tid.x;
	mad.lo.s32 	%r1, %r3, %r4, %r5;
	setp.ge.s32 	%p1, %r1, %r2;
	@%p1 bra 	$L__BB0_2;
	cvta.to.global.u64 	%rd3, %rd1;
	cvta.to.global.u64 	%rd4, %rd2;
	mul.wide.s32 	%rd5, %r1, 4;
	add.s64 	%rd6, %rd3, %rd5;
	ld.global.f32 	%f1, [%rd6];
	max.f32 	%f2, %f1, 0f00000000;
	add.s64 	%rd7, %rd4, %rd5;
	st.global.f32 	[%rd7], %f2;
$L__BB0_2:
	ret;

}
	// .globl	_Z14softmax_kernelPfS_i
.visible .entry _Z14softmax_kernelPfS_i(
	.param .u64 .ptr .align 1 _Z14softmax_kernelPfS_i_param_0,
	.param .u64 .ptr .align 1 _Z14softmax_kernelPfS_i_param_1,
	.param .u32 _Z14softmax_kernelPfS_i_param_2
)
{
	.reg .pred 	%p<2>;
	.reg .b32 	%r<26>;
	.reg .b32 	%f<143>;
	.reg .b64 	%rd<27>;

	ld.param.u64 	%rd1, [_Z14softmax_kernelPfS_i_param_0];
	ld.param.u64 	%rd2, [_Z14softmax_kernelPfS_i_param_1];
	ld.param.u32 	%r2, [_Z14softmax_kernelPfS_i_param_2];
	mov.u32 	%r3, %ctaid.x;
	mov.u32 	%r4, %ntid.x;
	mov.u32 	%r5, %tid.x;
	mad.lo.s32 	%r1, %r3, %r4, %r5;
	setp.ge.s32 	%p1, %r1, %r2;
	@%p1 bra 	$L__BB1_2;
	cvta.to.global.u64 	%rd3, %rd2;
	cvta.to.global.u64 	%rd4, %rd1;
	mul.wide.s32 	%rd5, %r1, 4;
	add.s64 	%rd6, %rd4, %rd5;
	ld.global.f32 	%f1, [%rd6];
	fma.rn.f32 	%f2, %f1, 0f3BBB989D, 0f3F000000;
	cvt.sat.f32.f32 	%f3, %f2;
	mov.f32 	%f4, 0f4B400001;
	mov.f32 	%f5, 0f437C0000;
	fma.rm.f32 	%f6, %f3, %f5, %f4;
	add.f32 	%f7, %f6, 0fCB40007F;
	neg.f32 	%f8, %f7;
	fma.rn.f32 	%f9, %f1, 0f3FB8AA3B, %f8;
	fma.rn.f32 	%f10, %f1, 0f32A57060, %f9;
	mov.b32 	%r6, %f6;
	shl.b32 	%r7, %r6, 23;
	mov.b32 	%f11, %r7;
	ex2.approx.ftz.f32 	%f12, %f10;
	mul.f32 	%f13, %f12, %f11;
	add.s64 	%rd7, %rd3, %rd5;
	st.global.f32 	[%rd7], %f13;
	add.f32 	%f14, %f13, 0f00000000;
	mul.wide.s32 	%rd8, %r2, 4;
	add.s64 	%rd9, %rd6, %rd8;
	ld.global.f32 	%f15, [%rd9];
	fma.rn.f32 	%f16, %f15, 0f3BBB989D, 0f3F000000;
	cvt.sat.f32.f32 	%f17, %f16;
	fma.rm.f32 	%f18, %f17, %f5, %f4;
	add.f32 	%f19, %f18, 0fCB40007F;
	neg.f32 	%f20, %f19;
	fma.rn.f32 	%f21, %f15, 0f3FB8AA3B, %f20;
	fma.rn.f32 	%f22, %f15, 0f32A57060, %f21;
	mov.b32 	%r8, %f18;
	shl.b32 	%r9, %r8, 23;
	mov.b32 	%f23, %r9;
	ex2.approx.ftz.f32 	%f24, %f22;
	mul.f32 	%f25, %f24, %f23;
	add.s64 	%rd10, %rd7, %rd8;
	st.global.f32 	[%rd10], %f25;
	add.f32 	%f26, %f14, %f25;
	add.s64 	%rd11, %rd9, %rd8;
	ld.global.f32 	%f27, [%rd11];
	fma.rn.f32 	%f28, %f27, 0f3BBB989D, 0f3F000000;
	cvt.sat.f32.f32 	%f29, %f28;
	fma.rm.f32 	%f30, %f29, %f5, %f4;
	add.f32 	%f31, %f30, 0fCB40007F;
	neg.f32 	%f32, %f31;
	fma.rn.f32 	%f33, %f27, 0f3FB8AA3B, %f32;
	fma.rn.f32 	%f34, %f27, 0f32A57060, %f33;
	mov.b32 	%r10, %f30;
	shl.b32 	%r11, %r10, 23;
	mov.b32 	%f35, %r11;
	ex2.approx.ftz.f32 	%f36, %f34;
	mul.f32 	%f37, %f36, %f35;
	add.s64 	%rd12, %rd10, %rd8;
	st.global.f32 	[%rd12], %f37;
	add.f32 	%f38, %f26, %f37;
	add.s64 	%rd13, %rd11, %rd8;
	ld.global.f32 	%f39, [%rd13];
	fma.rn.f32 	%f40, %f39, 0f3BBB989D, 0f3F000000;
	cvt.sat.f32.f32 	%f41, %f40;
	fma.rm.f32 	%f42, %f41, %f5, %f4;
	add.f32 	%f43, %f42, 0fCB40007F;
	neg.f32 	%f44, %f43;
	fma.rn.f32 	%f45, %f39, 0f3FB8AA3B, %f44;
	fma.rn.f32 	%f46, %f39, 0f32A57060, %f45;
	mov.b32 	%r12, %f42;
	shl.b32 	%r13, %r12, 23;
	mov.b32 	%f47, %r13;
	ex2.approx.ftz.f32 	%f48, %f46;
	mul.f32 	%f49, %f48, %f47;
	add.s64 	%rd14, %rd12, %rd8;
	st.global.f32 	[%rd14], %f49;
	add.f32 	%f50, %f38, %f49;
	add.s64 	%rd15, %rd13, %rd8;
	ld.global.f32 	%f51, [%rd15];
	fma.rn.f32 	%f52, %f51, 0f3BBB989D, 0f3F000000;
	cvt.sat.f32.f32 	%f53, %f52;
	fma.rm.f32 	%f54, %f53, %f5, %f4;
	add.f32 	%f55, %f54, 0fCB40007F;
	neg.f32 	%f56, %f55;
	fma.rn.f32 	%f57, %f51, 0f3FB8AA3B, %f56;
	fma.rn.f32 	%f58, %f51, 0f32A57060, %f57;
	mov.b32 	%r14, %f54;
	shl.b32 	%r15, %r14, 23;
	mov.b32 	%f59, %r15;
	ex2.approx.ftz.f32 	%f60, %f58;
	mul.f32 	%f61, %f60, %f59;
	add.s64 	%rd16, %rd14, %rd8;
	st.global.f32 	[%rd16], %f61;
	add.f32 	%f62, %f50, %f61;
	add.s64 	%rd17, %rd15, %rd8;
	ld.global.f32 	%f63, [%rd17];
	fma.rn.f32 	%f64, %f63, 0f3BBB989D, 0f3F000000;
	cvt.sat.f32.f32 	%f65, %f64;
	fma.rm.f32 	%f66, %f65, %f5, %f4;
	add.f32 	%f67, %f66, 0fCB40007F;
	neg.f32 	%f68, %f67;
	fma.rn.f32 	%f69, %f63, 0f3FB8AA3B, %f68;
	fma.rn.f32 	%f70, %f63, 0f32A57060, %f69;
	mov.b32 	%r16, %f66;
	shl.b32 	%r17, %r16, 23;
	mov.b32 	%f71, %r17;
	ex2.approx.ftz.f32 	%f72, %f70;
	mul.f32 	%f73, %f72, %f71;
	add.s64 	%rd18, %rd16, %rd8;
	st.global.f32 	[%rd18], %f73;
	add.f32 	%f74, %f62, %f73;
	add.s64 	%rd19, %rd17, %rd8;
	ld.global.f32 	%f75, [%rd19];
	fma.rn.f32 	%f76, %f75, 0f3BBB989D, 0f3F000000;
	cvt.sat.f32.f32 	%f77, %f76;
	fma.rm.f32 	%f78, %f77, %f5, %f4;
	add.f32 	%f79, %f78, 0fCB40007F;
	neg.f32 	%f80, %f79;
	fma.rn.f32 	%f81, %f75, 0f3FB8AA3B, %f80;
	fma.rn.f32 	%f82, %f75, 0f32A57060, %f81;
	mov.b32 	%r18, %f78;
	shl.b32 	%r19, %r18, 23;
	mov.b32 	%f83, %r19;
	ex2.approx.ftz.f32 	%f84, %f82;
	mul.f32 	%f85, %f84, %f83;
	add.s64 	%rd20, %rd18, %rd8;
	st.global.f32 	[%rd20], %f85;
	add.f32 	%f86, %f74, %f85;
	add.s64 	%rd21, %rd19, %rd8;
	ld.global.f32 	%f87, [%rd21];
	fma.rn.f32 	%f88, %f87, 0f3BBB989D, 0f3F000000;
	cvt.sat.f32.f32 	%f89, %f88;
	fma.rm.f32 	%f90, %f89, %f5, %f4;
	add.f32 	%f91, %f90, 0fCB40007F;
	neg.f32 	%f92, %f91;
	fma.rn.f32 	%f93, %f87, 0f3FB8AA3B, %f92;
	fma.rn.f32 	%f94, %f87, 0f32A57060, %f93;
	mov.b32 	%r20, %f90;
	shl.b32 	%r21, %r20, 23;
	mov.b32 	%f95, %r21;
	ex2.approx.ftz.f32 	%f96, %f94;
	mul.f32 	%f97, %f96, %f95;
	add.s64 	%rd22, %rd20, %rd8;
	st.global.f32 	[%rd22], %f97;
	add.f32 	%f98, %f86, %f97;
	add.s64 	%rd23, %rd21, %rd8;
	ld.global.f32 	%f99, [%rd23];
	fma.rn.f32 	%f100, %f99, 0f3BBB989D, 0f3F000000;
	cvt.sat.f32.f32 	%f101, %f100;
	fma.rm.f32 	%f102, %f101, %f5, %f4;
	add.f32 	%f103, %f102, 0fCB40007F;
	neg.f32 	%f104, %f103;
	fma.rn.f32 	%f105, %f99, 0f3FB8AA3B, %f104;
	fma.rn.f32 	%f106, %f99, 0f32A57060, %f105;
	mov.b32 	%r22, %f102;
	shl.b32 	%r23, %r22, 23;
	mov.b32 	%f107, %r23;
	ex2.approx.ftz.f32 	%f108, %f106;
	mul.f32 	%f109, %f108, %f107;
	add.s64 	%rd24, %rd22, %rd8;
	st.global.f32 	[%rd24], %f109;
	add.f32 	%f110, %f98, %f109;
	add.s64 	%rd25, %rd23, %rd8;
	ld.global.f32 	%f111, [%rd25];
	fma.rn.f32 	%f112, %f111, 0f3BBB989D, 0f3F000000;
	cvt.sat.f32.f32 	%f113, %f112;
	fma.rm.f32 	%f114, %f113, %f5, %f4;
	add.f32 	%f115, %f114, 0fCB40007F;
	neg.f32 	%f116, %f115;
	fma.rn.f32 	%f117, %f111, 0f3FB8AA3B, %f116;
	fma.rn.f32 	%f118, %f111, 0f32A57060, %f117;
	mov.b32 	%r24, %f114;
	shl.b32 	%r25, %r24, 23;
	mov.b32 	%f119, %r25;
	ex2.approx.ftz.f32 	%f120, %f118;
	mul.f32 	%f121, %f120, %f119;
	add.s64 	%rd26, %rd24, %rd8;
	st.global.f32 	[%rd26], %f121;
	add.f32 	%f122, %f110, %f121;
	ld.global.f32 	%f123, [%rd7];
	div.rn.f32 	%f124, %f123, %f122;
	st.global.f32 	[%rd7], %f124;
	ld.global.f32 	%f125, [%rd10];
	div.rn.f32 	%f126, %f125, %f122;
	st.global.f32 	[%rd10], %f126;
	ld.global.f32 	%f127, [%rd12];
	div.rn.f32 	%f128, %f127, %f122;
	st.global.f32 	[%rd12], %f128;
	ld.global.f32 	%f129, [%rd14];
	div.rn.f32 	%f130, %f129, %f122;
	st.global.f32 	[%rd14], %f130;
	ld.global.f32 	%f131, [%rd16];
	div.rn.f32 	%f132, %f131, %f122;
	st.global.f32 	[%rd16], %f132;
	ld.global.f32 	%f133, [%rd18];
	div.rn.f32 	%f134, %f133, %f122;
	st.global.f32 	[%rd18], %f134;
	ld.global.f32 	%f135, [%rd20];
	div.rn.f32 	%f136, %f135, %f122;
	st.global.f32 	[%rd20], %f136;
	ld.global.f32 	%f137, [%rd22];
	div.rn.f32 	%f138, %f137, %f122;
	st.global.f32 	[%rd22], %f138;
	ld.global.f32 	%f139, [%rd24];
	div.rn.f32 	%f140, %f139, %f122;
	st.global.f32 	[%rd24], %f140;
	ld.global.f32 	%f141, [%rd26];
	div.rn.f32 	%f142, %f141, %f122;
	st.global.f32 	[%rd26], %f142;
$L__BB1_2:
	ret;

}
	// .globl	_Z19naive_matmul_kernelPfS_S_iii
.visible .entry _Z19naive_matmul_kernelPfS_S_iii(
	.param .u64 .ptr .align 1 _Z19naive_matmul_kernelPfS_S_iii_param_0,
	.param .u64 .ptr .align 1 _Z19naive_matmul_kernelPfS_S_iii_param_1,
	.param .u64 .ptr .align 1 _Z19naive_matmul_kernelPfS_S_iii_param_2,
	.param .u32 _Z19naive_matmul_kernelPfS_S_iii_param_3,
	.param .u32 _Z19naive_matmul_kernelPfS_S_iii_param_4,
	.param .u32 _Z19naive_matmul_kernelPfS_S_iii_param_5
)
{
	.reg .pred 	%p<13>;
	.reg .b32 	%r<41>;
	.reg .b32 	%f<68>;
	.reg .b64 	%rd<53>;

	ld.param.u64 	%rd7, [_Z19naive_matmul_kernelPfS_S_iii_param_0];
	ld.param.u64 	%rd8, [_Z19naive_matmul_kernelPfS_S_iii_param_1];
	ld.param.u64 	%rd6, [_Z19naive_matmul_kernelPfS_S_iii_param_2];
	ld.param.u32 	%r20, [_Z19naive_matmul_kernelPfS_S_iii_param_3];
	ld.param.u32 	%r18, [_Z19naive_matmul_kernelPfS_S_iii_param_4];
	ld.param.u32 	%r19, [_Z19naive_matmul_kernelPfS_S_iii_param_5];
	cvta.to.global.u64 	%rd1, %rd8;
	cvta.to.global.u64 	%rd2, %rd7;
	mov.u32 	%r21, %ctaid.y;
	mov.u32 	%r22, %ntid.y;
	mov.u32 	%r23, %tid.y;
	mad.lo.s32 	%r1, %r21, %r22, %r23;
	mov.u32 	%r24, %ctaid.x;
	mov.u32 	%r25, %ntid.x;
	mov.u32 	%r26, %tid.x;
	mad.lo.s32 	%r2, %r24, %r25, %r26;
	setp.ge.s32 	%p1, %r1, %r20;
	setp.ge.s32 	%p2, %r2, %r19;
	or.pred  	%p3, %p1, %p2;
	@%p3 bra 	$L__BB2_14;
	setp.lt.s32 	%p4, %r18, 1;
	mov.f32 	%f67, 0f00000000;
	@%p4 bra 	$L__BB2_13;
	mul.lo.s32 	%r3, %r18, %r1;
	and.b32  	%r4, %r18, 7;
	setp.lt.u32 	%p5, %r18, 8;
	mov.f32 	%f67, 0f00000000;
	mov.b32 	%r39, 0;
	@%p5 bra 	$L__BB2_5;
	and.b32  	%r39, %r18, 2147483640;
	neg.s32 	%r37, %r39;
	shl.b32 	%r7, %r19, 3;
	mul.wide.u32 	%rd9, %r3, 4;
	add.s64 	%rd10, %rd9, %rd2;
	add.s64 	%rd52, %rd10, 16;
	mov.f32 	%f67, 0f00000000;
	mul.wide.s32 	%rd13, %r19, 4;
	mov.u32 	%r36, %r2;
$L__BB2_4:
	.pragma "nounroll";
	ld.global.f32 	%f17, [%rd52+-16];
	mul.wide.s32 	%rd11, %r36, 4;
	add.s64 	%rd12, %rd1, %rd11;
	ld.global.f32 	%f18, [%rd12];
	fma.rn.f32 	%f19, %f17, %f18, %f67;
	ld.global.f32 	%f20, [%rd52+-12];
	add.s64 	%rd14, %rd12, %rd13;
	ld.global.f32 	%f21, [%rd14];
	fma.rn.f32 	%f22, %f20, %f21, %f19;
	ld.global.f32 	%f23, [%rd52+-8];
	add.s64 	%rd15, %rd14, %rd13;
	ld.global.f32 	%f24, [%rd15];
	fma.rn.f32 	%f25, %f23, %f24, %f22;
	ld.global.f32 	%f26, [%rd52+-4];
	add.s64 	%rd16, %rd15, %rd13;
	ld.global.f32 	%f27, [%rd16];
	fma.rn.f32 	%f28, %f26, %f27, %f25;
	ld.global.f32 	%f29, [%rd52];
	add.s64 	%rd17, %rd16, %rd13;
	ld.global.f32 	%f30, [%rd17];
	fma.rn.f32 	%f31, %f29, %f30, %f28;
	ld.global.f32 	%f32, [%rd52+4];
	add.s64 	%rd18, %rd17, %rd13;
	ld.global.f32 	%f33, [%rd18];
	fma.rn.f32 	%f34, %f32, %f33, %f31;
	ld.global.f32 	%f35, [%rd52+8];
	add.s64 	%rd19, %rd18, %rd13;
	ld.global.f32 	%f36, [%rd19];
	fma.rn.f32 	%f37, %f35, %f36, %f34;
	ld.global.f32 	%f38, [%rd52+12];
	add.s64 	%rd20, %rd19, %rd13;
	ld.global.f32 	%f39, [%rd20];
	fma.rn.f32 	%f67, %f38, %f39, %f37;
	add.s32 	%r37, %r37, 8;
	add.s32 	%r36, %r36, %r7;
	add.s64 	%rd52, %rd52, 32;
	setp.ne.s32 	%p6, %r37, 0;
	@%p6 bra 	$L__BB2_4;
$L__BB2_5:
	setp.eq.s32 	%p7, %r4, 0;
	@%p7 bra 	$L__BB2_13;
	and.b32  	%r13, %r18, 3;
	setp.lt.u32 	%p8, %r4, 4;
	@%p8 bra 	$L__BB2_8;
	add.s32 	%r28, %r39, %r3;
	mul.wide.u32 	%rd21, %r28, 4;
	add.s64 	%rd22, %rd2, %rd21;
	ld.global.f32 	%f41, [%rd22];
	mad.lo.s32 	%r29, %r39, %r19, %r2;
	mul.wide.s32 	%rd23, %r29, 4;
	add.s64 	%rd24, %rd1, %rd23;
	ld.global.f32 	%f42, [%rd24];
	fma.rn.f32 	%f43, %f41, %f42, %f67;
	cvt.u64.u32 	%rd25, %r3;
	cvt.u64.u32 	%rd26, %r39;
	add.s64 	%rd27, %rd26, %rd25;
	shl.b64 	%rd28, %rd27, 2;
	add.s64 	%rd29, %rd2, %rd28;
	ld.global.f32 	%f44, [%rd29+4];
	mul.wide.s32 	%rd30, %r19, 4;
	add.s64 	%rd31, %rd24, %rd30;
	ld.global.f32 	%f45, [%rd31];
	fma.rn.f32 	%f46, %f44, %f45, %f43;
	ld.global.f32 	%f47, [%rd29+8];
	add.s64 	%rd32, %rd31, %rd30;
	ld.global.f32 	%f48, [%rd32];
	fma.rn.f32 	%f49, %f47, %f48, %f46;
	ld.global.f32 	%f50, [%rd29+12];
	add.s64 	%rd33, %rd32, %rd30;
	ld.global.f32 	%f51, [%rd33];
	fma.rn.f32 	%f67, %f50, %f51, %f49;
	add.s32 	%r39, %r39, 4;
$L__BB2_8:
	setp.eq.s32 	%p9, %r13, 0;
	@%p9 bra 	$L__BB2_13;
	setp.eq.s32 	%p10, %r13, 1;
	@%p10 bra 	$L__BB2_11;
	add.s32 	%r30, %r39, %r3;
	mul.wide.u32 	%rd34, %r30, 4;
	add.s64 	%rd35, %rd2, %rd34;
	ld.global.f32 	%f53, [%rd35];
	mad.lo.s32 	%r31, %r39, %r19, %r2;
	mul.wide.s32 	%rd36, %r31, 4;
	add.s64 	%rd37, %rd1, %rd36;
	ld.global.f32 	%f54, [%rd37];
	fma.rn.f32 	%f55, %f53, %f54, %f67;
	cvt.u64.u32 	%rd38, %r3;
	cvt.u64.u32 	%rd39, %r39;
	add.s64 	%rd40, %rd39, %rd38;
	shl.b64 	%rd41, %rd40, 2;
	add.s64 	%rd42, %rd2, %rd41;
	ld.global.f32 	%f56, [%rd42+4];
	mul.wide.s32 	%rd43, %r19, 4;
	add.s64 	%rd44, %rd37, %rd43;
	ld.global.f32 	%f57, [%rd44];
	fma.rn.f32 	%f67, %f56, %f57, %f55;
	add.s32 	%r39, %r39, 2;
$L__BB2_11:
	and.b32  	%r32, %r18, 1;
	setp.eq.b32 	%p11, %r32, 1;
	not.pred 	%p12, %p11;
	@%p12 bra 	$L__BB2_13;
	add.s32 	%r33, %r39, %r3;
	mul.wide.u32 	%rd45, %r33, 4;
	add.s64 	%rd46, %rd2, %rd45;
	ld.global.f32 	%f58, [%rd46];
	mad.lo.s32 	%r34, %r39, %r19, %r2;
	mul.wide.s32 	%rd47, %r34, 4;
	add.s64 	%rd48, %rd1, %rd47;
	ld.global.f32 	%f59, [%rd48];
	fma.rn.f32 	%f67, %f58, %f59, %f67;
$L__BB2_13:
	mad.lo.s32 	%r35, %r19, %r1, %r2;
	cvta.to.global.u64 	%rd49, %rd6;
	mul.wide.s32 	%rd50, %r35, 4;
	add.s64 	%rd51, %rd49, %rd50;
	st.global.f32 	[%rd51], %f67;
$L__BB2_14:
	ret;

}
	// .globl	_Z24naive_matmul_a_bt_kernelPfS_S_iii
.visible .entry _Z24naive_matmul_a_bt_kernelPfS_S_iii(
	.param .u64 .ptr .align 1 _Z24naive_matmul_a_bt_kernelPfS_S_iii_param_0,
	.param .u64 .ptr .align 1 _Z24naive_matmul_a_bt_kernelPfS_S_iii_param_1,
	.param .u64 .ptr .align 1 _Z24naive_matmul_a_bt_kernelPfS_S_iii_param_2,
	.param .u32 _Z24naive_matmul_a_bt_kernelPfS_S_iii_param_3,
	.param .u32 _Z24naive_matmul_a_bt_kernelPfS_S_iii_param_4,
	.param .u32 _Z24naive_matmul_a_bt_kernelPfS_S_iii_param_5
)
{
	.reg .pred 	%p<13>;
	.reg .b32 	%r<48>;
	.reg .b32 	%f<112>;
	.reg .b64 	%rd<43>;

	ld.param.u64 	%rd11, [_Z24naive_matmul_a_bt_kernelPfS_S_iii_param_0];
	ld.param.u64 	%rd12, [_Z24naive_matmul_a_bt_kernelPfS_S_iii_param_1];
	ld.param.u64 	%rd10, [_Z24naive_matmul_a_bt_kernelPfS_S_iii_param_2];
	ld.param.u32 	%r27, [_Z24naive_matmul_a_bt_kernelPfS_S_iii_param_3];
	ld.param.u32 	%r25, [_Z24naive_matmul_a_bt_kernelPfS_S_iii_param_4];
	ld.param.u32 	%r26, [_Z24naive_matmul_a_bt_kernelPfS_S_iii_param_5];
	cvta.to.global.u64 	%rd1, %rd12;
	cvta.to.global.u64 	%rd2, %rd11;
	mov.u32 	%r28, %ctaid.y;
	mov.u32 	%r29, %ntid.y;
	mov.u32 	%r30, %tid.y;
	mad.lo.s32 	%r1, %r28, %r29, %r30;
	mov.u32 	%r31, %ctaid.x;
	mov.u32 	%r32, %ntid.x;
	mov.u32 	%r33, %tid.x;
	mad.lo.s32 	%r2, %r31, %r32, %r33;
	setp.ge.s32 	%p1, %r1, %r27;
	setp.ge.s32 	%p2, %r2, %r26;
	or.pred  	%p3, %p1, %p2;
	@%p3 bra 	$L__BB3_15;
	setp.lt.s32 	%p4, %r25, 1;
	mov.f32 	%f111, 0f00000000;
	@%p4 bra 	$L__BB3_14;
	mul.lo.s32 	%r3, %r25, %r1;
	mul.lo.s32 	%r4, %r25, %r2;
	and.b32  	%r5, %r25, 15;
	setp.lt.u32 	%p5, %r25, 16;
	mov.f32 	%f111, 0f00000000;
	mov.b32 	%r44, 0;
	@%p5 bra 	$L__BB3_5;
	and.b32  	%r44, %r25, 2147483632;
	neg.s32 	%r42, %r44;
	mul.wide.u32 	%rd13, %r3, 4;
	add.s64 	%rd14, %rd13, %rd2;
	add.s64 	%rd41, %rd14, 32;
	add.s64 	%rd4, %rd1, 32;
	mov.f32 	%f111, 0f00000000;
	mov.u32 	%r41, %r4;
$L__BB3_4:
	.pragma "nounroll";
	mul.wide.s32 	%rd15, %r41, 4;
	add.s64 	%rd16, %rd4, %rd15;
	ld.global.f32 	%f18, [%rd41+-32];
	ld.global.f32 	%f19, [%rd16+-32];
	fma.rn.f32 	%f20, %f18, %f19, %f111;
	ld.global.f32 	%f21, [%rd41+-28];
	ld.global.f32 	%f22, [%rd16+-28];
	fma.rn.f32 	%f23, %f21, %f22, %f20;
	ld.global.f32 	%f24, [%rd41+-24];
	ld.global.f32 	%f25, [%rd16+-24];
	fma.rn.f32 	%f26, %f24, %f25, %f23;
	ld.global.f32 	%f27, [%rd41+-20];
	ld.global.f32 	%f28, [%rd16+-20];
	fma.rn.f32 	%f29, %f27, %f28, %f26;
	ld.global.f32 	%f30, [%rd41+-16];
	ld.global.f32 	%f31, [%rd16+-16];
	fma.rn.f32 	%f32, %f30, %f31, %f29;
	ld.global.f32 	%f33, [%rd41+-12];
	ld.global.f32 	%f34, [%rd16+-12];
	fma.rn.f32 	%f35, %f33, %f34, %f32;
	ld.global.f32 	%f36, [%rd41+-8];
	ld.global.f32 	%f37, [%rd16+-8];
	fma.rn.f32 	%f38, %f36, %f37, %f35;
	ld.global.f32 	%f39, [%rd41+-4];
	ld.global.f32 	%f40, [%rd16+-4];
	fma.rn.f32 	%f41, %f39, %f40, %f38;
	ld.global.f32 	%f42, [%rd41];
	ld.global.f32 	%f43, [%rd16];
	fma.rn.f32 	%f44, %f42, %f43, %f41;
	ld.global.f32 	%f45, [%rd41+4];
	ld.global.f32 	%f46, [%rd16+4];
	fma.rn.f32 	%f47, %f45, %f46, %f44;
	ld.global.f32 	%f48, [%rd41+8];
	ld.global.f32 	%f49, [%rd16+8];
	fma.rn.f32 	%f50, %f48, %f49, %f47;
	ld.global.f32 	%f51, [%rd41+12];
	ld.global.f32 	%f52, [%rd16+12];
	fma.rn.f32 	%f53, %f51, %f52, %f50;
	ld.global.f32 	%f54, [%rd41+16];
	ld.global.f32 	%f55, [%rd16+16];
	fma.rn.f32 	%f56, %f54, %f55, %f53;
	ld.global.f32 	%f57, [%rd41+20];
	ld.global.f32 	%f58, [%rd16+20];
	fma.rn.f32 	%f59, %f57, %f58, %f56;
	ld.global.f32 	%f60, [%rd41+24];
	ld.global.f32 	%f61, [%rd16+24];
	fma.rn.f32 	%f62, %f60, %f61, %f59;
	ld.global.f32 	%f63, [%rd41+28];
	ld.global.f32 	%f64, [%rd16+28];
	fma.rn.f32 	%f111, %f63, %f64, %f62;
	add.s32 	%r42, %r42, 16;
	add.s64 	%rd41, %rd41, 64;
	add.s32 	%r41, %r41, 16;
	setp.ne.s32 	%p6, %r42, 0;
	@%p6 bra 	$L__BB3_4;
$L__BB3_5:
	setp.eq.s32 	%p7, %r5, 0;
	@%p7 bra 	$L__BB3_14;
	and.b32  	%r13, %r25, 7;
	setp.lt.u32 	%p8, %r5, 8;
	@%p8 bra 	$L__BB3_8;
	add.s32 	%r35, %r44, %r3;
	mul.wide.u32 	%rd17, %r35, 4;
	add.s64 	%rd18, %rd2, %rd17;
	ld.global.f32 	%f66, [%rd18];
	add.s32 	%r36, %r44, %r4;
	mul.wide.s32 	%rd19, %r36, 4;
	add.s64 	%rd20, %rd1, %rd19;
	ld.global.f32 	%f67, [%rd20];
	fma.rn.f32 	%f68, %f66, %f67, %f111;
	cvt.u64.u32 	%rd21, %r3;
	cvt.u64.u32 	%rd22, %r44;
	add.s64 	%rd23, %rd22, %rd21;
	shl.b64 	%rd24, %rd23, 2;
	add.s64 	%rd25, %rd2, %rd24;
	ld.global.f32 	%f69, [%rd25+4];
	ld.global.f32 	%f70, [%rd20+4];
	fma.rn.f32 	%f71, %f69, %f70, %f68;
	ld.global.f32 	%f72, [%rd25+8];
	ld.global.f32 	%f73, [%rd20+8];
	fma.rn.f32 	%f74, %f72, %f73, %f71;
	ld.global.f32 	%f75, [%rd25+12];
	ld.global.f32 	%f76, [%rd20+12];
	fma.rn.f32 	%f77, %f75, %f76, %f74;
	ld.global.f32 	%f78, [%rd25+16];
	ld.global.f32 	%f79, [%rd20+16];
	fma.rn.f32 	%f80, %f78, %f79, %f77;
	ld.global.f32 	%f81, [%rd25+20];
	ld.global.f32 	%f82, [%rd20+20];
	fma.rn.f32 	%f83, %f81, %f82, %f80;
	ld.global.f32 	%f84, [%rd25+24];
	ld.global.f32 	%f85, [%rd20+24];
	fma.rn.f32 	%f86, %f84, %f85, %f83;
	ld.global.f32 	%f87, [%rd25+28];
	ld.global.f32 	%f88, [%rd20+28];
	fma.rn.f32 	%f111, %f87, %f88, %f86;
	add.s32 	%r44, %r44, 8;
$L__BB3_8:
	setp.eq.s32 	%p9, %r13, 0;
	@%p9 bra 	$L__BB3_14;
	and.b32  	%r16, %r25, 3;
	setp.lt.u32 	%p10, %r13, 4;
	@%p10 bra 	$L__BB3_11;
	add.s32 	%r37, %r44, %r3;
	mul.wide.u32 	%rd26, %r37, 4;
	add.s64 	%rd27, %rd2, %rd26;
	ld.global.f32 	%f90, [%rd27];
	add.s32 	%r38, %r44, %r4;
	mul.wide.s32 	%rd28, %r38, 4;
	add.s64 	%rd29, %rd1, %rd28;
	ld.global.f32 	%f91, [%rd29];
	fma.rn.f32 	%f92, %f90, %f91, %f111;
	cvt.u64.u32 	%rd30, %r3;
	cvt.u64.u32 	%rd31, %r44;
	add.s64 	%rd32, %rd31, %rd30;
	shl.b64 	%rd33, %rd32, 2;
	add.s64 	%rd34, %rd2, %rd33;
	ld.global.f32 	%f93, [%rd34+4];
	ld.global.f32 	%f94, [%rd29+4];
	fma.rn.f32 	%f95, %f93, %f94, %f92;
	ld.global.f32 	%f96, [%rd34+8];
	ld.global.f32 	%f97, [%rd29+8];
	fma.rn.f32 	%f98, %f96, %f97, %f95;
	ld.global.f32 	%f99, [%rd34+12];
	ld.global.f32 	%f100, [%rd29+12];
	fma.rn.f32 	%f111, %f99, %f100, %f98;
	add.s32 	%r44, %r44, 4;
$L__BB3_11:
	setp.eq.s32 	%p11, %r16, 0;
	@%p11 bra 	$L__BB3_14;
	add.s32 	%r47, %r44, %r4;
	add.s32 	%r39, %r44, %r3;
	mul.wide.u32 	%rd35, %r39, 4;
	add.s64 	%rd42, %rd2, %rd35;
	neg.s32 	%r46, %r16;
$L__BB3_13:
	.pragma "nounroll";
	mul.wide.s32 	%rd36, %r47, 4;
	add.s64 	%rd37, %rd1, %rd36;
	ld.global.f32 	%f101, [%rd42];
	ld.global.f32 	%f102, [%rd37];
	fma.rn.f32 	%f111, %f101, %f102, %f111;
	add.s32 	%r47, %r47, 1;
	add.s64 	%rd42, %rd42, 4;
	add.s32 	%r46, %r46, 1;
	setp.ne.s32 	%p12, %r46, 0;
	@%p12 bra 	$L__BB3_13;
$L__BB3_14:
	mad.lo.s32 	%r40, %r26, %r1, %r2;
	cvta.to.global.u64 	%rd38, %rd10;
	mul.wide.s32 	%rd39, %r40, 4;
	add.s64 	%rd40, %rd38, %rd39;
	st.global.f32 	[%rd40], %f111;
$L__BB3_15:
	ret;

}
	// .globl	_Z24naive_matmul_at_b_kernelPfS_S_iii
.visible .entry _Z24naive_matmul_at_b_kernelPfS_S_iii(
	.param .u64 .ptr .align 1 _Z24naive_matmul_at_b_kernelPfS_S_iii_param_0,
	.param .u64 .ptr .align 1 _Z24naive_matmul_at_b_kernelPfS_S_iii_param_1,
	.param .u64 .ptr .align 1 _Z24naive_matmul_at_b_kernelPfS_S_iii_param_2,
	.param .u32 _Z24naive_matmul_at_b_kernelPfS_S_iii_param_3,
	.param .u32 _Z24naive_matmul_at_b_kernelPfS_S_iii_param_4,
	.param .u32 _Z24naive_matmul_at_b_kernelPfS_S_iii_param_5
)
{
	.reg .pred 	%p<12>;
	.reg .b32 	%r<44>;
	.reg .b32 	%f<67>;
	.reg .b64 	%rd<53>;

	ld.param.u64 	%rd4, [_Z24naive_matmul_at_b_kernelPfS_S_iii_param_0];
	ld.param.u64 	%rd5, [_Z24naive_matmul_at_b_kernelPfS_S_iii_param_1];
	ld.param.u64 	%rd3, [_Z24naive_matmul_at_b_kernelPfS_S_iii_param_2];
	ld.param.u32 	%r20, [_Z24naive_matmul_at_b_kernelPfS_S_iii_param_3];
	ld.param.u32 	%r21, [_Z24naive_matmul_at_b_kernelPfS_S_iii_param_4];
	ld.param.u32 	%r22, [_Z24naive_matmul_at_b_kernelPfS_S_iii_param_5];
	cvta.to.global.u64 	%rd1, %rd5;
	cvta.to.global.u64 	%rd2, %rd4;
	mov.u32 	%r23, %ctaid.y;
	mov.u32 	%r24, %ntid.y;
	mov.u32 	%r25, %tid.y;
	mad.lo.s32 	%r1, %r23, %r24, %r25;
	mov.u32 	%r26, %ctaid.x;
	mov.u32 	%r27, %ntid.x;
	mov.u32 	%r28, %tid.x;
	mad.lo.s32 	%r2, %r26, %r27, %r28;
	setp.ge.s32 	%p1, %r1, %r20;
	setp.ge.s32 	%p2, %r2, %r22;
	or.pred  	%p3, %p1, %p2;
	@%p3 bra 	$L__BB4_13;
	and.b32  	%r3, %r20, 7;
	setp.lt.u32 	%p4, %r20, 8;
	mov.f32 	%f66, 0f00000000;
	mov.b32 	%r42, 0;
	@%p4 bra 	$L__BB4_4;
	and.b32  	%r42, %r20, 2147483640;
	neg.s32 	%r40, %r42;
	shl.b32 	%r6, %r22, 3;
	shl.b32 	%r7, %r21, 3;
	mov.f32 	%f66, 0f00000000;
	mul.wide.s32 	%rd10, %r21, 4;
	mul.wide.s32 	%rd12, %r22, 4;
	mov.u32 	%r38, %r1;
	mov.u32 	%r39, %r2;
$L__BB4_3:
	.pragma "nounroll";
	mul.wide.s32 	%rd6, %r38, 4;
	add.s64 	%rd7, %rd2, %rd6;
	ld.global.f32 	%f16, [%rd7];
	mul.wide.s32 	%rd8, %r39, 4;
	add.s64 	%rd9, %rd1, %rd8;
	ld.global.f32 	%f17, [%rd9];
	fma.rn.f32 	%f18, %f16, %f17, %f66;
	add.s64 	%rd11, %rd7, %rd10;
	ld.global.f32 	%f19, [%rd11];
	add.s64 	%rd13, %rd9, %rd12;
	ld.global.f32 	%f20, [%rd13];
	fma.rn.f32 	%f21, %f19, %f20, %f18;
	add.s64 	%rd14, %rd11, %rd10;
	ld.global.f32 	%f22, [%rd14];
	add.s64 	%rd15, %rd13, %rd12;
	ld.global.f32 	%f23, [%rd15];
	fma.rn.f32 	%f24, %f22, %f23, %f21;
	add.s64 	%rd16, %rd14, %rd10;
	ld.global.f32 	%f25, [%rd16];
	add.s64 	%rd17, %rd15, %rd12;
	ld.global.f32 	%f26, [%rd17];
	fma.rn.f32 	%f27, %f25, %f26, %f24;
	add.s64 	%rd18, %rd16, %rd10;
	ld.global.f32 	%f28, [%rd18];
	add.s64 	%rd19, %rd17, %rd12;
	ld.global.f32 	%f29, [%rd19];
	fma.rn.f32 	%f30, %f28, %f29, %f27;
	add.s64 	%rd20, %rd18, %rd10;
	ld.global.f32 	%f31, [%rd20];
	add.s64 	%rd21, %rd19, %rd12;
	ld.global.f32 	%f32, [%rd21];
	fma.rn.f32 	%f33, %f31, %f32, %f30;
	add.s64 	%rd22, %rd20, %rd10;
	ld.global.f32 	%f34, [%rd22];
	add.s64 	%rd23, %rd21, %rd12;
	ld.global.f32 	%f35, [%rd23];
	fma.rn.f32 	%f36, %f34, %f35, %f33;
	add.s64 	%rd24, %rd22, %rd10;
	ld.global.f32 	%f37, [%rd24];
	add.s64 	%rd25, %rd23, %rd12;
	ld.global.f32 	%f38, [%rd25];
	fma.rn.f32 	%f66, %f37, %f38, %f36;
	add.s32 	%r40, %r40, 8;
	add.s32 	%r39, %r39, %r6;
	add.s32 	%r38, %r38, %r7;
	setp.ne.s32 	%p5, %r40, 0;
	@%p5 bra 	$L__BB4_3;
$L__BB4_4:
	setp.eq.s32 	%p6, %r3, 0;
	@%p6 bra 	$L__BB4_12;
	and.b32  	%r15, %r20, 3;
	setp.lt.u32 	%p7, %r3, 4;
	@%p7 bra 	$L__BB4_7;
	mad.lo.s32 	%r30, %r42, %r21, %r1;
	mul.wide.s32 	%rd26, %r30, 4;
	add.s64 	%rd27, %rd2, %rd26;
	ld.global.f32 	%f40, [%rd27];
	mad.lo.s32 	%r31, %r42, %r22, %r2;
	mul.wide.s32 	%rd28, %r31, 4;
	add.s64 	%rd29, %rd1, %rd28;
	ld.global.f32 	%f41, [%rd29];
	fma.rn.f32 	%f42, %f40, %f41, %f66;
	mul.wide.s32 	%rd30, %r21, 4;
	add.s64 	%rd31, %rd27, %rd30;
	ld.global.f32 	%f43, [%rd31];
	mul.wide.s32 	%rd32, %r22, 4;
	add.s64 	%rd33, %rd29, %rd32;
	ld.global.f32 	%f44, [%rd33];
	fma.rn.f32 	%f45, %f43, %f44, %f42;
	add.s64 	%rd34, %rd31, %rd30;
	ld.global.f32 	%f46, [%rd34];
	add.s64 	%rd35, %rd33, %rd32;
	ld.global.f32 	%f47, [%rd35];
	fma.rn.f32 	%f48, %f46, %f47, %f45;
	add.s64 	%rd36, %rd34, %rd30;
	ld.global.f32 	%f49, [%rd36];
	add.s64 	%rd37, %rd35, %rd32;
	ld.global.f32 	%f50, [%rd37];
	fma.rn.f32 	%f66, %f49, %f50, %f48;
	add.s32 	%r42, %r42, 4;
$L__BB4_7:
	setp.eq.s32 	%p8, %r15, 0;
	@%p8 bra 	$L__BB4_12;
	setp.eq.s32 	%p9, %r15, 1;
	@%p9 bra 	$L__BB4_10;
	mad.lo.s32 	%r32, %r42, %r21, %r1;
	mul.wide.s32 	%rd38, %r32, 4;
	add.s64 	%rd39, %rd2, %rd38;
	ld.global.f32 	%f52, [%rd39];
	mad.lo.s32 	%r33, %r42, %r22, %r2;
	mul.wide.s32 	%rd40, %r33, 4;
	add.s64 	%rd41, %rd1, %rd40;
	ld.global.f32 	%f53, [%rd41];
	fma.rn.f32 	%f54, %f52, %f53, %f66;
	mul.wide.s32 	%rd42, %r21, 4;
	add.s64 	%rd43, %rd39, %rd42;
	ld.global.f32 	%f55, [%rd43];
	mul.wide.s32 	%rd44, %r22, 4;
	add.s64 	%rd45, %rd41, %rd44;
	ld.global.f32 	%f56, [%rd45];
	fma.rn.f32 	%f66, %f55, %f56, %f54;
	add.s32 	%r42, %r42, 2;
$L__BB4_10:
	and.b32  	%r34, %r20, 1;
	setp.eq.b32 	%p10, %r34, 1;
	not.pred 	%p11, %p10;
	@%p11 bra 	$L__BB4_12;
	mad.lo.s32 	%r35, %r42, %r21, %r1;
	mul.wide.s32 	%rd46, %r35, 4;
	add.s64 	%rd47, %rd2, %rd46;
	ld.global.f32 	%f57, [%rd47];
	mad.lo.s32 	%r36, %r42, %r22, %r2;
	mul.wide.s32 	%rd48, %r36, 4;
	add.s64 	%rd49, %rd1, %rd48;
	ld.global.f32 	%f58, [%rd49];
	fma.rn.f32 	%f66, %f57, %f58, %f66;
$L__BB4_12:
	mad.lo.s32 	%r37, %r22, %r1, %r2;
	cvta.to.global.u64 	%rd50, %rd3;
	mul.wide.s32 	%rd51, %r37, 4;
	add.s64 	%rd52, %rd50, %rd51;
	st.global.f32 	[%rd52], %f66;
$L__BB4_13:
	ret;

}
	// .globl	_Z15add_bias_kernelPfS_ii
.visible .entry _Z15add_bias_kernelPfS_ii(
	.param .u64 .ptr .align 1 _Z15add_bias_kernelPfS_ii_param_0,
	.param .u64 .ptr .align 1 _Z15add_bias_kernelPfS_ii_param_1,
	.param .u32 _Z15add_bias_kernelPfS_ii_param_2,
	.param .u32 _Z15add_bias_kernelPfS_ii_param_3
)
{
	.reg .pred 	%p<4>;
	.reg .b32 	%r<12>;
	.reg .b32 	%f<4>;
	.reg .b64 	%rd<9>;

	ld.param.u64 	%rd1, [_Z15add_bias_kernelPfS_ii_param_0];
	ld.param.u64 	%rd2, [_Z15add_bias_kernelPfS_ii_param_1];
	ld.param.u32 	%r4, [_Z15add_bias_kernelPfS_ii_param_2];
	ld.param.u32 	%r3, [_Z15add_bias_kernelPfS_ii_param_3];
	mov.u32 	%r5, %ctaid.y;
	mov.u32 	%r6, %ntid.y;
	mov.u32 	%r7, %tid.y;
	mad.lo.s32 	%r1, %r5, %r6, %r7;
	mov.u32 	%r8, %ctaid.x;
	mov.u32 	%r9, %ntid.x;
	mov.u32 	%r10, %tid.x;
	mad.lo.s32 	%r2, %r8, %r9, %r10;
	setp.ge.s32 	%p1, %r1, %r4;
	setp.ge.s32 	%p2, %r2, %r3;
	or.pred  	%p3, %p1, %p2;
	@%p3 bra 	$L__BB5_2;
	cvta.to.global.u64 	%rd3, %rd2;
	cvta.to.global.u64 	%rd4, %rd1;
	mul.wide.u32 	%rd5, %r1, 4;
	add.s64 	%rd6, %rd3, %rd5;
	ld.global.f32 	%f1, [%rd6];
	mad.lo.s32 	%r11, %r3, %r1, %r2;
	mul.wide.s32 	%rd7, %r11, 4;
	add.s64 	%rd8, %rd4, %rd7;
	ld.global.f32 	%f2, [%rd8];
	add.f32 	%f3, %f1, %f2;
	st.global.f32 	[%rd8], %f3;
$L__BB5_2:
	ret;

}
	// .globl	_Z14one_hot_kernelPiiPf
.visible .entry _Z14one_hot_kernelPiiPf(
	.param .u64 .ptr .align 1 _Z14one_hot_kernelPiiPf_param_0,
	.param .u32 _Z14one_hot_kernelPiiPf_param_1,
	.param .u64 .ptr .align 1 _Z14one_hot_kernelPiiPf_param_2
)
{
	.reg .pred 	%p<2>;
	.reg .b32 	%r<9>;
	.reg .b64 	%rd<9>;

	ld.param.u64 	%rd1, [_Z14one_hot_kernelPiiPf_param_0];
	ld.param.u32 	%r2, [_Z14one_hot_kernelPiiPf_param_1];
	ld.param.u64 	%rd2, [_Z14one_hot_kernelPiiPf_param_2];
	mov.u32 	%r3, %ctaid.x;
	mov.u32 	%r4, %ntid.x;
	mov.u32 	%r5, %tid.x;
	mad.lo.s32 	%r1, %r3, %r4, %r5;
	setp.ge.s32 	%p1, %r1, %r2;
	@%p1 bra 	$L__BB6_2;
	cvta.to.global.u64 	%rd3, %rd1;
	cvta.to.global.u64 	%rd4, %rd2;
	mul.wide.s32 	%rd5, %r1, 4;
	add.s64 	%rd6, %rd3, %rd5;
	ld.global.u32 	%r6, [%rd6];
	mad.lo.s32 	%r7, %r6, %r2, %r1;
	mul.wide.s32 	%rd7, %r7, 4;
	add.s64 	%rd8, %rd4, %rd7;
	mov.b32 	%r8, 1065353216;
	st.global.u32 	[%rd8], %r8;
$L__BB6_2:
	ret;

}
	// .globl	_Z18compute_dZ2_kernelPfS_S_i
.visible .entry _Z18compute_dZ2_kernelPfS_S_i(
	.param .u64 .ptr .align 1 _Z18compute_dZ2_kernelPfS_S_i_param_0,
	.param .u64 .ptr .align 1 _Z18compute_dZ2_kernelPfS_S_i_param_1,
	.param .u64 .ptr .align 1 _Z18compute_dZ2_kernelPfS_S_i_param_2,
	.param .u32 _Z18compute_dZ2_kernelPfS_S_i_param_3
)
{
	.reg .pred 	%p<2>;
	.reg .b32 	%r<6>;
	.reg .b32 	%f<4>;
	.reg .b64 	%rd<11>;

	ld.param.u64 	%rd1, [_Z18compute_dZ2_kernelPfS_S_i_param_0];
	ld.param.u64 	%rd2, [_Z18compute_dZ2_kernelPfS_S_i_param_1];
	ld.param.u64 	%rd3, [_Z18compute_dZ2_kernelPfS_S_i_param_2];
	ld.param.u32 	%r2, [_Z18compute_dZ2_kernelPfS_S_i_param_3];
	mov.u32 	%r3, %ctaid.x;
	mov.u32 	%r4, %ntid.x;
	mov.u32 	%r5, %tid.x;
	mad.lo.s32 	%r1, %r3, %r4, %r5;
	setp.ge.s32 	%p1, %r1, %r2;
	@%p1 bra 	$L__BB7_2;
	cvta.to.global.u64 	%rd4, %rd1;
	cvta.to.global.u64 	%rd5, %rd2;
	cvta.to.global.u64 	%rd6, %rd3;
	mul.wide.s32 	%rd7, %r1, 4;
	add.s64 	%rd8, %rd4, %rd7;
	ld.global.f32 	%f1, [%rd8];
	add.s64 	%rd9, %rd5, %rd7;
	ld.global.f32 	%f2, [%rd9];
	sub.f32 	%f3, %f1, %f2;
	add.s64 	%rd10, %rd6, %rd7;
	st.global.f32 	[%rd10], %f3;
$L__BB7_2:
	ret;

}
	// .globl	_Z12scale_kernelPffi
.visible .entry _Z12scale_kernelPffi(
	.param .u64 .ptr .align 1 _Z12scale_kernelPffi_param_0,
	.param .f32 _Z12scale_kernelPffi_param_1,
	.param .u32 _Z12scale_kernelPffi_param_2
)
{
	.reg .pred 	%p<2>;
	.reg .b32 	%r<6>;
	.reg .b32 	%f<4>;
	.reg .b64 	%rd<5>;

	ld.param.u64 	%rd1, [_Z12scale_kernelPffi_param_0];
	ld.param.f32 	%f1, [_Z12scale_kernelPffi_param_1];
	ld.param.u32 	%r2, [_Z12scale_kernelPffi_param_2];
	mov.u32 	%r3, %ctaid.x;
	mov.u32 	%r4, %ntid.x;
	mov.u32 	%r5, %tid.x;
	mad.lo.s32 	%r1, %r3, %r4, %r5;
	setp.ge.s32 	%p1, %r1, %r2;
	@%p1 bra 	$L__BB8_2;
	cvta.to.global.u64 	%rd2, %rd1;
	mul.wide.s32 	%rd3, %r1, 4;
	add.s64 	%rd4, %rd2, %rd3;
	ld.global.f32 	%f2, [%rd4];
	mul.f32 	%f3, %f1, %f2;
	st.global.f32 	[%rd4], %f3;
$L__BB8_2:
	ret;

}
	// .globl	_Z15avg_rows_kernelPfS_ii
.visible .entry _Z15avg_rows_kernelPfS_ii(
	.param .u64 .ptr .align 1 _Z15avg_rows_kernelPfS_ii_param_0,
	.param .u64 .ptr .align 1 _Z15avg_rows_kernelPfS_ii_param_1,
	.param .u32 _Z15avg_rows_kernelPfS_ii_param_2,
	.param .u32 _Z15avg_rows_kernelPfS_ii_param_3
)
{
	.reg .pred 	%p<11>;
	.reg .b32 	%r<38>;
	.reg .b32 	%f<85>;
	.reg .b64 	%rd<16>;

	ld.param.u64 	%rd4, [_Z15avg_rows_kernelPfS_ii_param_0];
	ld.param.u64 	%rd3, [_Z15avg_rows_kernelPfS_ii_param_1];
	ld.param.u32 	%r24, [_Z15avg_rows_kernelPfS_ii_param_2];
	ld.param.u32 	%r23, [_Z15avg_rows_kernelPfS_ii_param_3];
	cvta.to.global.u64 	%rd1, %rd4;
	mov.u32 	%r25, %ctaid.x;
	mov.u32 	%r26, %ntid.x;
	mov.u32 	%r27, %tid.x;
	mad.lo.s32 	%r1, %r25, %r26, %r27;
	setp.ge.s32 	%p1, %r1, %r24;
	@%p1 bra 	$L__BB9_15;
	setp.lt.s32 	%p2, %r23, 1;
	mov.f32 	%f84, 0f00000000;
	@%p2 bra 	$L__BB9_14;
	mul.lo.s32 	%r2, %r23, %r1;
	and.b32  	%r3, %r23, 15;
	setp.lt.u32 	%p3, %r23, 16;
	mov.f32 	%f84, 0f00000000;
	mov.b32 	%r34, 0;
	@%p3 bra 	$L__BB9_5;
	and.b32  	%r34, %r23, 2147483632;
	neg.s32 	%r32, %r34;
	add.s64 	%rd2, %rd1, 32;
	mov.f32 	%f84, 0f00000000;
	mov.u32 	%r31, %r2;
$L__BB9_4:
	.pragma "nounroll";
	mul.wide.s32 	%rd5, %r31, 4;
	add.s64 	%rd6, %rd2, %rd5;
	ld.global.f32 	%f18, [%rd6+-32];
	add.f32 	%f19, %f84, %f18;
	ld.global.f32 	%f20, [%rd6+-28];
	add.f32 	%f21, %f19, %f20;
	ld.global.f32 	%f22, [%rd6+-24];
	add.f32 	%f23, %f21, %f22;
	ld.global.f32 	%f24, [%rd6+-20];
	add.f32 	%f25, %f23, %f24;
	ld.global.f32 	%f26, [%rd6+-16];
	add.f32 	%f27, %f25, %f26;
	ld.global.f32 	%f28, [%rd6+-12];
	add.f32 	%f29, %f27, %f28;
	ld.global.f32 	%f30, [%rd6+-8];
	add.f32 	%f31, %f29, %f30;
	ld.global.f32 	%f32, [%rd6+-4];
	add.f32 	%f33, %f31, %f32;
	ld.global.f32 	%f34, [%rd6];
	add.f32 	%f35, %f33, %f34;
	ld.global.f32 	%f36, [%rd6+4];
	add.f32 	%f37, %f35, %f36;
	ld.global.f32 	%f38, [%rd6+8];
	add.f32 	%f39, %f37, %f38;
	ld.global.f32 	%f40, [%rd6+12];
	add.f32 	%f41, %f39, %f40;
	ld.global.f32 	%f42, [%rd6+16];
	add.f32 	%f43, %f41, %f42;
	ld.global.f32 	%f44, [%rd6+20];
	add.f32 	%f45, %f43, %f44;
	ld.global.f32 	%f46, [%rd6+24];
	add.f32 	%f47, %f45, %f46;
	ld.global.f32 	%f48, [%rd6+28];
	add.f32 	%f84, %f47, %f48;
	add.s32 	%r32, %r32, 16;
	add.s32 	%r31, %r31, 16;
	setp.ne.s32 	%p4, %r32, 0;
	@%p4 bra 	$L__BB9_4;
$L__BB9_5:
	setp.eq.s32 	%p5, %r3, 0;
	@%p5 bra 	$L__BB9_14;
	and.b32  	%r11, %r23, 7;
	setp.lt.u32 	%p6, %r3, 8;
	@%p6 bra 	$L__BB9_8;
	add.s32 	%r29, %r34, %r2;
	mul.wide.s32 	%rd7, %r29, 4;
	add.s64 	%rd8, %rd1, %rd7;
	ld.global.f32 	%f50, [%rd8];
	add.f32 	%f51, %f84, %f50;
	ld.global.f32 	%f52, [%rd8+4];
	add.f32 	%f53, %f51, %f52;
	ld.global.f32 	%f54, [%rd8+8];
	add.f32 	%f55, %f53, %f54;
	ld.global.f32 	%f56, [%rd8+12];
	add.f32 	%f57, %f55, %f56;
	ld.global.f32 	%f58, [%rd8+16];
	add.f32 	%f59, %f57, %f58;
	ld.global.f32 	%f60, [%rd8+20];
	add.f32 	%f61, %f59, %f60;
	ld.global.f32 	%f62, [%rd8+24];
	add.f32 	%f63, %f61, %f62;
	ld.global.f32 	%f64, [%rd8+28];
	add.f32 	%f84, %f63, %f64;
	add.s32 	%r34, %r34, 8;
$L__BB9_8:
	setp.eq.s32 	%p7, %r11, 0;
	@%p7 bra 	$L__BB9_14;
	and.b32  	%r14, %r23, 3;
	setp.lt.u32 	%p8, %r11, 4;
	@%p8 bra 	$L__BB9_11;
	add.s32 	%r30, %r34, %r2;
	mul.wide.s32 	%rd9, %r30, 4;
	add.s64 	%rd10, %rd1, %rd9;
	ld.global.f32 	%f66, [%rd10];
	add.f32 	%f67, %f84, %f66;
	ld.global.f32 	%f68, [%rd10+4];
	add.f32 	%f69, %f67, %f68;
	ld.global.f32 	%f70, [%rd10+8];
	add.f32 	%f71, %f69, %f70;
	ld.global.f32 	%f72, [%rd10+12];
	add.f32 	%f84, %f71, %f72;
	add.s32 	%r34, %r34, 4;
$L__BB9_11:
	setp.eq.s32 	%p9, %r14, 0;
	@%p9 bra 	$L__BB9_14;
	add.s32 	%r37, %r34, %r2;
	neg.s32 	%r36, %r14;
$L__BB9_13:
	.pragma "nounroll";
	mul.wide.s32 	%rd11, %r37, 4;
	add.s64 	%rd12, %rd1, %rd11;
	ld.global.f32 	%f73, [%rd12];
	add.f32 	%f84, %f84, %f73;
	add.s32 	%r37, %r37, 1;
	add.s32 	%r36, %r36, 1;
	setp.ne.s32 	%p10, %r36, 0;
	@%p10 bra 	$L__BB9_13;
$L__BB9_14:
	cvt.rn.f32.s32 	%f74, %r23;
	div.rn.f32 	%f75, %f84, %f74;
	cvta.to.global.u64 	%rd13, %rd3;
	mul.wide.s32 	%rd14, %r1, 4;
	add.s64 	%rd15, %rd13, %rd14;
	st.global.f32 	[%rd15], %f75;
$L__BB9_15:
	ret;

}
	// .globl	_Z22relu_derivative_kernelPfS_i
.visible .entry _Z22relu_derivative_kernelPfS_i(
	.param .u64 .ptr .align 1 _Z22relu_derivative_kernelPfS_i_param_0,
	.param .u64 .ptr .align 1 _Z22relu_derivative_kernelPfS_i_param_1,
	.param .u32 _Z22relu_derivative_kernelPfS_i_param_2
)
{
	.reg .pred 	%p<3>;
	.reg .b32 	%r<6>;
	.reg .b32 	%f<3>;
	.reg .b64 	%rd<8>;

	ld.param.u64 	%rd1, [_Z22relu_derivative_kernelPfS_i_param_0];
	ld.param.u64 	%rd2, [_Z22relu_derivative_kernelPfS_i_param_1];
	ld.param.u32 	%r2, [_Z22relu_derivative_kernelPfS_i_param_2];
	mov.u32 	%r3, %ctaid.x;
	mov.u32 	%r4, %ntid.x;
	mov.u32 	%r5, %tid.x;
	mad.lo.s32 	%r1, %r3, %r4, %r5;
	setp.ge.s32 	%p1, %r1, %r2;
	@%p1 bra 	$L__BB10_2;
	cvta.to.global.u64 	%rd3, %rd1;
	cvta.to.global.u64 	%rd4, %rd2;
	mul.wide.s32 	%rd5, %r1, 4;
	add.s64 	%rd6, %rd3, %rd5;
	ld.global.f32 	%f1, [%rd6];
	setp.gt.f32 	%p2, %f1, 0f00000000;
	selp.f32 	%f2, 0f3F800000, 0f00000000, %p2;
	add.s64 	%rd7, %rd4, %rd5;
	st.global.f32 	[%rd7], %f2;
$L__BB10_2:
	ret;

}
	// .globl	_Z10computedZ1PfS_i
.visible .entry _Z10computedZ1PfS_i(
	.param .u64 .ptr .align 1 _Z10computedZ1PfS_i_param_0,
	.param .u64 .ptr .align 1 _Z10computedZ1PfS_i_param_1,
	.param .u32 _Z10computedZ1PfS_i_param_2
)
{
	.reg .pred 	%p<2>;
	.reg .b32 	%r<6>;
	.reg .b32 	%f<4>;
	.reg .b64 	%rd<8>;

	ld.param.u64 	%rd1, [_Z10computedZ1PfS_i_param_0];
	ld.param.u64 	%rd2, [_Z10computedZ1PfS_i_param_1];
	ld.param.u32 	%r2, [_Z10computedZ1PfS_i_param_2];
	mov.u32 	%r3, %ctaid.x;
	mov.u32 	%r4, %ntid.x;
	mov.u32 	%r5, %tid.x;
	mad.lo.s32 	%r1, %r3, %r4, %r5;
	setp.ge.s32 	%p1, %r1, %r2;
	@%p1 bra 	$L__BB11_2;
	cvta.to.global.u64 	%rd3, %rd2;
	cvta.to.global.u64 	%rd4, %rd1;
	mul.wide.s32 	%rd5, %r1, 4;
	add.s64 	%rd6, %rd3, %rd5;
	ld.global.f32 	%f1, [%rd6];
	add.s64 	%rd7, %rd4, %rd5;
	ld.global.f32 	%f2, [%rd7];
	mul.f32 	%f3, %f1, %f2;
	st.global.f32 	[%rd7], %f3;
$L__BB11_2:
	ret;

}


// ===== COMPILED SASS (sm_100) =====

	.target	sm_100

	.elftype	@"ET_EXEC"


//--------------------- .note.nv.tkinfo           --------------------------
	.section	.note.nv.tkinfo,"",@"SHT_NOTE"
	.sectionflags	@"SHF_NOTE_NV_TKINFO"
	.tkinfo
        /*0018*/ 	.word	0x00000002
        /*0030*/ 	.string	""
        /*0030*/ 	.string	"ptxas"
        /*0030*/ 	.string	"Cuda compilation tools, release 13.0, V13.0.88"
        /*0030*/ 	.string	"Build cuda_13.0.r13.0/compiler.36424714_0"
        /*0030*/ 	.string	"-arch sm_100 -m 64 "



//--------------------- .note.nv.cuinfo           --------------------------
	.section	.note.nv.cuinfo,"",@"SHT_NOTE"
	.sectionflags	@"SHF_NOTE_NV_CUINFO"
        /*0018*/ 	.short	0x0002
        /*001a*/ 	.short	0x0064
        /*001c*/ 	.short	0x0082
	.zero		2


//--------------------- .nv.info                  --------------------------
	.section	.nv.info,"",@"SHT_CUDA_INFO"
	.align	4


	//----- nvinfo : EIATTR_REGCOUNT
	.align		4
        /*0000*/ 	.byte	0x04, 0x2f
        /*0002*/ 	.short	(.L_1 - .L_0)
	.align		4
.L_0:
        /*0004*/ 	.word	index@(_Z11relu_kernelPfS_i)
        /*0008*/ 	.word	0x0000000a


	//----- nvinfo : EIATTR_FRAME_SIZE
	.align		4
.L_1:
        /*000c*/ 	.byte	0x04, 0x11
        /*000e*/ 	.short	(.L_3 - .L_2)
	.align		4
.L_2:
        /*0010*/ 	.word	index@(_Z11relu_kernelPfS_i)
        /*0014*/ 	.word	0x00000000


	//----- nvinfo : EIATTR_REGCOUNT
	.align		4
.L_3:
        /*0018*/ 	.byte	0x04, 0x2f
        /*001a*/ 	.short	(.L_5 - .L_4)
	.align		4
.L_4:
        /*001c*/ 	.word	index@(_Z14softmax_kernelPfS_i)
        /*0020*/ 	.word	0x00000024


	//----- nvinfo : EIATTR_FRAME_SIZE
	.align		4
.L_5:
        /*0024*/ 	.byte	0x04, 0x11
        /*0026*/ 	.short	(.L_7 - .L_6)
	.align		4
.L_6:
        /*0028*/ 	.word	index@($__internal_1_$__cuda_sm3x_div_rn_noftz_f32_slowpath)
        /*002c*/ 	.word	0x00000000


	//----- nvinfo : EIATTR_FRAME_SIZE
	.align		4
.L_7:
        /*0030*/ 	.byte	0x04, 0x11
        /*0032*/ 	.short	(.L_9 - .L_8)
	.align		4
.L_8:
        /*0034*/ 	.word	index@(_Z14softmax_kernelPfS_i)
        /*0038*/ 	.word	0x00000000


	//----- nvinfo : EIATTR_REGCOUNT
	.align		4
.L_9:
        /*003c*/ 	.byte	0x04, 0x2f
        /*003e*/ 	.short	(.L_11 - .L_10)
	.align		4
.L_10:
        /*0040*/ 	.word	index@(_Z19naive_matmul_kernelPfS_S_iii)
        /*0044*/ 	.word	0x00000020


	//----- nvinfo : EIATTR_FRAME_SIZE
	.align		4
.L_11:
        /*0048*/ 	.byte	0x04, 0x11
        /*004a*/ 	.short	(.L_13 - .L_12)
	.align		4
.L_12:
        /*004c*/ 	.word	index@(_Z19naive_matmul_kernelPfS_S_iii)
        /*0050*/ 	.word	0x00000000


	//----- nvinfo : EIATTR_REGCOUNT
	.align		4
.L_13:
        /*0054*/ 	.byte	0x04, 0x2f
        /*0056*/ 	.short	(.L_15 - .L_14)
	.align		4
.L_14:
        /*0058*/ 	.word	index@(_Z24naive_matmul_a_bt_kernelPfS_S_iii)
        /*005c*/ 	.word	0x0000001f


	//----- nvinfo : EIATTR_FRAME_SIZE
	.align		4
.L_15:
        /*0060*/ 	.byte	0x04, 0x11
        /*0062*/ 	.short	(.L_17 - .L_16)
	.align		4
.L_16:
        /*0064*/ 	.word	index@(_Z24naive_matmul_a_bt_kernelPfS_S_iii)
        /*0068*/ 	.word	0x00000000


	//----- nvinfo : EIATTR_REGCOUNT
	.align		4
.L_17:
        /*006c*/ 	.byte	0x04, 0x2f
        /*006e*/ 	.short	(.L_19 - .L_18)
	.align		4
.L_18:
        /*0070*/ 	.word	index@(_Z24naive_matmul_at_b_kernelPfS_S_iii)
        /*0074*/ 	.word	0x00000020


	//----- nvinfo : EIATTR_FRAME_SIZE
	.align		4
.L_19:
        /*0078*/ 	.byte	0x04, 0x11
        /*007a*/ 	.short	(.L_21 - .L_20)
	.align		4
.L_20:
        /*007c*/ 	.word	index@(_Z24naive_matmul_at_b_kernelPfS_S_iii)
        /*0080*/ 	.word	0x00000000


	//----- nvinfo : EIATTR_REGCOUNT
	.align		4
.L_21:
        /*0084*/ 	.byte	0x04, 0x2f
        /*0086*/ 	.short	(.L_23 - .L_22)
	.align		4
.L_22:
        /*0088*/ 	.word	index@(_Z15add_bias_kernelPfS_ii)
        /*008c*/ 	.word	0x0000000c


	//----- nvinfo : EIATTR_FRAME_SIZE
	.align		4
.L_23:
        /*0090*/ 	.byte	0x04, 0x11
        /*0092*/ 	.short	(.L_25 - .L_24)
	.align		4
.L_24:
        /*0094*/ 	.word	index@(_Z15add_bias_kernelPfS_ii)
        /*0098*/ 	.word	0x00000000


	//----- nvinfo : EIATTR_REGCOUNT
	.align		4
.L_25:
        /*009c*/ 	.byte	0x04, 0x2f
        /*009e*/ 	.short	(.L_27 - .L_26)
	.align		4
.L_26:
        /*00a0*/ 	.word	index@(_Z14one_hot_kernelPiiPf)
        /*00a4*/ 	.word	0x0000000c


	//----- nvinfo : EIATTR_FRAME_SIZE
	.align		4
.L_27:
        /*00a8*/ 	.byte	0x04, 0x11
        /*00aa*/ 	.short	(.L_29 - .L_28)
	.align		4
.L_28:
        /*00ac*/ 	.word	index@(_Z14one_hot_kernelPiiPf)
        /*00b0*/ 	.word	0x00000000


	//----- nvinfo : EIATTR_REGCOUNT
	.align		4
.L_29:
        /*00b4*/ 	.byte	0x04, 0x2f
        /*00b6*/ 	.short	(.L_31 - .L_30)
	.align		4
.L_30:
        /*00b8*/ 	.word	index@(_Z18compute_dZ2_kernelPfS_S_i)
        /*00bc*/ 	.word	0x0000000c


	//----- nvinfo : EIATTR_FRAME_SIZE
	.align		4
.L_31:
        /*00c0*/ 	.byte	0x04, 0x11
        /*00c2*/ 	.short	(.L_33 - .L_32)
	.align		4
.L_32:
        /*00c4*/ 	.word	index@(_Z18compute_dZ2_kernelPfS_S_i)
        /*00c8*/ 	.word	0x00000000


	//----- nvinfo : EIATTR_REGCOUNT
	.align		4
.L_33:
        /*00cc*/ 	.byte	0x04, 0x2f
        /*00ce*/ 	.short	(.L_35 - .L_34)
	.align		4
.L_34:
        /*00d0*/ 	.word	index@(_Z12scale_kernelPffi)
        /*00d4*/ 	.word	0x00000008


	//----- nvinfo : EIATTR_FRAME_SIZE
	.align		4
.L_35:
        /*00d8*/ 	.byte	0x04, 0x11
        /*00da*/ 	.short	(.L_37 - .L_36)
	.align		4
.L_36:
        /*00dc*/ 	.word	index@(_Z12scale_kernelPffi)
        /*00e0*/ 	.word	0x00000000


	//----- nvinfo : EIATTR_REGCOUNT
	.align		4
.L_37:
        /*00e4*/ 	.byte	0x04, 0x2f
        /*00e6*/ 	.short	(.L_39 - .L_38)
	.align		4
.L_38:
        /*00e8*/ 	.word	index@(_Z15avg_rows_kernelPfS_ii)
        /*00ec*/ 	.word	0x0000001f


	//----- nvinfo : EIATTR_FRAME_SIZE
	.align		4
.L_39:
        /*00f0*/ 	.byte	0x04, 0x11
        /*00f2*/ 	.short	(.L_41 - .L_40)
	.align		4
.L_40:
        /*00f4*/ 	.word	index@($__internal_0_$__cuda_sm3x_div_rn_noftz_f32_slowpath)
        /*00f8*/ 	.word	0x00000000


	//----- nvinfo : EIATTR_FRAME_SIZE
	.align		4
.L_41:
        /*00fc*/ 	.byte	0x04, 0x11
        /*00fe*/ 	.short	(.L_43 - .L_42)
	.align		4
.L_42:
        /*0100*/ 	.word	index@(_Z15avg_rows_kernelPfS_ii)
        /*0104*/ 	.word	0x00000000


	//----- nvinfo : EIATTR_REGCOUNT
	.align		4
.L_43:
        /*0108*/ 	.byte	0x04, 0x2f
        /*010a*/ 	.short	(.L_45 - .L_44)
	.align		4
.L_44:
        /*010c*/ 	.word	index@(_Z22relu_derivative_kernelPfS_i)
        /*0110*/ 	.word	0x0000000a


	//----- nvinfo : EIATTR_FRAME_SIZE
	.align		4
.L_45:
        /*0114*/ 	.byte	0x04, 0x11
        /*0116*/ 	.short	(.L_47 - .L_46)
	.align		4
.L_46:
        /*0118*/ 	.word	index@(_Z22relu_derivative_kernelPfS_i)
        /*011c*/ 	.word	0x00000000


	//----- nvinfo : EIATTR_REGCOUNT
	.align		4
.L_47:
        /*0120*/ 	.byte	0x04, 0x2f
        /*0122*/ 	.short	(.L_49 - .L_48)
	.align		4
.L_48:
        /*0124*/ 	.word	index@(_Z10computedZ1PfS_i)
        /*0128*/ 	.word	0x0000000a


	//----- nvinfo : EIATTR_FRAME_SIZE
	.align		4
.L_49:
        /*012c*/ 	.byte	0x04, 0x11
        /*012e*/ 	.short	(.L_51 - .L_50)
	.align		4
.L_50:
        /*0130*/ 	.word	index@(_Z10computedZ1PfS_i)
        /*0134*/ 	.word	0x00000000


	//----- nvinfo : EIATTR_MIN_STACK_SIZE
	.align		4
.L_51:
        /*0138*/ 	.byte	0x04, 0x12
        /*013a*/ 	.short	(.L_53 - .L_52)
	.align		4
.L_52:
        /*013c*/ 	.word	index@(_Z10computedZ1PfS_i)
        /*0140*/ 	.word	0x00000000


	//----- nvinfo : EIATTR_MIN_STACK_SIZE
	.align		4
.L_53:
        /*0144*/ 	.byte	0x04, 0x12
        /*0146*/ 	.short	(.L_55 - .L_54)
	.align		4
.L_54:
        /*0148*/ 	.word	index@(_Z22relu_derivative_kernelPfS_i)
        /*014c*/ 	.word	0x00000000


	//----- nvinfo : EIATTR_MIN_STACK_SIZE
	.align		4
.L_55:
        /*0150*/ 	.byte	0x04, 0x12
        /*0152*/ 	.short	(.L_57 - .L_56)
	.align		4
.L_56:
        /*0154*/ 	.word	index@(_Z15avg_rows_kernelPfS_ii)
        /*0158*/ 	.word	0x00000000


	//----- nvinfo : EIATTR_MIN_STACK_SIZE
	.align		4
.L_57:
        /*015c*/ 	.byte	0x04, 0x12
        /*015e*/ 	.short	(.L_59 - .L_58)
	.align		4
.L_58:
        /*0160*/ 	.word	index@(_Z12scale_kernelPffi)
        /*0164*/ 	.word	0x00000000


	//----- nvinfo : EIATTR_MIN_STACK_SIZE
	.align		4
.L_59:
        /*0168*/ 	.byte	0x04, 0x12
        /*016a*/ 	.short	(.L_61 - .L_60)
	.align		4
.L_60:
        /*016c*/ 	.word	index@(_Z18compute_dZ2_kernelPfS_S_i)
        /*0170*/ 	.word	0x00000000


	//----- nvinfo : EIATTR_MIN_STACK_SIZE
	.align		4
.L_61:
        /*0174*/ 	.byte	0x04, 0x12
        /*0176*/ 	.short	(.L_63 - .L_62)
	.align		4
.L_62:
        /*0178*/ 	.word	index@(_Z14one_hot_kernelPiiPf)
        /*017c*/ 	.word	0x00000000


	//----- nvinfo : EIATTR_MIN_STACK_SIZE
	.align		4
.L_63:
        /*0180*/ 	.byte	0x04, 0x12
        /*0182*/ 	.short	(.L_65 - .L_64)
	.align		4
.L_64:
        /*0184*/ 	.word	index@(_Z15add_bias_kernelPfS_ii)
        /*0188*/ 	.word	0x00000000


	//----- nvinfo : EIATTR_MIN_STACK_SIZE
	.align		4
.L_65:
        /*018c*/ 	.byte	0x04, 0x12
        /*018e*/ 	.short	(.L_67 - .L_66)
	.align		4
.L_66:
        /*0190*/ 	.word	index@(_Z24naive_matmul_at_b_kernelPfS_S_iii)
        /*0194*/ 	.word	0x00000000


	//----- nvinfo : EIATTR_MIN_STACK_SIZE
	.align		4
.L_67:
        /*0198*/ 	.byte	0x04, 0x12
        /*019a*/ 	.short	(.L_69 - .L_68)
	.align		4
.L_68:
        /*019c*/ 	.word	index@(_Z24naive_matmul_a_bt_kernelPfS_S_iii)
        /*01a0*/ 	.word	0x00000000


	//----- nvinfo : EIATTR_MIN_STACK_SIZE
	.align		4
.L_69:
        /*01a4*/ 	.byte	0x04, 0x12
        /*01a6*/ 	.short	(.L_71 - .L_70)
	.align		4
.L_70:
        /*01a8*/ 	.word	index@(_Z19naive_matmul_kernelPfS_S_iii)
        /*01ac*/ 	.word	0x00000000


	//----- nvinfo : EIATTR_MIN_STACK_SIZE
	.align		4
.L_71:
        /*01b0*/ 	.byte	0x04, 0x12
        /*01b2*/ 	.short	(.L_73 - .L_72)
	.align		4
.L_72:
        /*01b4*/ 	.word	index@(_Z14softmax_kernelPfS_i)
        /*01b8*/ 	.word	0x00000000


	//----- nvinfo : EIATTR_MIN_STACK_SIZE
	.align		4
.L_73:
        /*01bc*/ 	.byte	0x04, 0x12
        /*01be*/ 	.short	(.L_75 - .L_74)
	.align		4
.L_74:
        /*01c0*/ 	.word	index@(_Z11relu_kernelPfS_i)
        /*01c4*/ 	.word	0x00000000
.L_75:


//--------------------- .nv.compat                --------------------------
	.section	.nv.compat,"",@"SHT_CUDA_COMPAT_INFO"
	.align	4
        /*0000*/ 	.byte	0x02, 0x09, 0x00, 0x00, 0x02, 0x02, 0x01, 0x00, 0x02, 0x05, 0x05, 0x00, 0x03, 0x07, 0x01, 0x01
        /*0010*/ 	.byte	0x02, 0x03, 0x00, 0x00, 0x02, 0x06, 0x01, 0x00, 0x04, 0x0b, 0x08, 0x00, 0x01, 0x00, 0x00, 0x00
        /*0020*/ 	.byte	0x00, 0x00, 0x00, 0x00


//--------------------- .nv.info._Z10computedZ1PfS_i --------------------------
	.section	.nv.info._Z10computedZ1PfS_i,"",@"SHT_CUDA_INFO"
	.sectionflags	@""
	.align	4


	//----- nvinfo : EIATTR_CUDA_API_VERSION
	.align		4
        /*0000*/ 	.byte	0x04, 0x37
        /*0002*/ 	.short	(.L_77 - .L_76)
.L_76:
        /*0004*/ 	.word	0x00000082


	//----- nvinfo : EIATTR_KPARAM_INFO
	.align		4
.L_77:
        /*0008*/ 	.byte	0x04, 0x17
        /*000a*/ 	.short	(.L_79 - .L_78)
.L_78:
        /*000c*/ 	.word	0x00000000
        /*0010*/ 	.short	0x0002
        /*0012*/ 	.short	0x0010
        /*0014*/ 	.byte	0x00, 0xf0, 0x11, 0x00


	//----- nvinfo : EIATTR_KPARAM_INFO
	.align		4
.L_79:
        /*0018*/ 	.byte	0x04, 0x17
        /*001a*/ 	.short	(.L_81 - .L_80)
.L_80:
        /*001c*/ 	.word	0x00000000
        /*0020*/ 	.short	0x0001
        /*0022*/ 	.short	0x0008
        /*0024*/ 	.byte	0x00, 0xf5, 0x21, 0x00


	//----- nvinfo : EIATTR_KPARAM_INFO
	.align		4
.L_81:
        /*0028*/ 	.byte	0x04, 0x17
        /*002a*/ 	.short	(.L_83 - .L_82)
.L_82:
        /*002c*/ 	.word	0x00000000
        /*0030*/ 	.short	0x0000
        /*0032*/ 	.short	0x0000
        /*0034*/ 	.byte	0x00, 0xf5, 0x21, 0x00


	//----- nvinfo : EIATTR_SPARSE_MMA_MASK
	.align		4
.L_83:
        /*0038*/ 	.byte	0x03, 0x50
        /*003a*/ 	.short	0x0000


	//----- nvinfo : EIATTR_MAXREG_COUNT
	.align		4
        /*003c*/ 	.byte	0x03, 0x1b
        /*003e*/ 	.short	0x00ff


	//----- nvinfo : EIATTR_MERCURY_ISA_VERSION
	.align		4
        /*0040*/ 	.byte	0x03, 0x5f
        /*0042*/ 	.short	0x0101


	//----- nvinfo : EIATTR_VRC_CTA_INIT_COUNT
	.align		4
        /*0044*/ 	.byte	0x02, 0x4a
	.zero		1
	.zero		1


	//----- nvinfo : EIATTR_EXIT_INSTR_OFFSETS
	.align		4
        /*0048*/ 	.byte	0x04, 0x1c
        /*004a*/ 	.short	(.L_85 - .L_84)


	//   ....[0]....
.L_84:
        /*004c*/ 	.word	0x00000070


	//   ....[1]....
        /*0050*/ 	.word	0x00000110


	//----- nvinfo : EIATTR_CBANK_PARAM_SIZE
	.align		4
.L_85:
        /*0054*/ 	.byte	0x03, 0x19
        /*0056*/ 	.short	0x0014


	//----- nvinfo : EIATTR_PARAM_CBANK
	.align		4
        /*0058*/ 	.byte	0x04, 0x0a
        /*005a*/ 	.short	(.L_87 - .L_86)
	.align		4
.L_86:
        /*005c*/ 	.word	index@(.nv.constant0._Z10computedZ1PfS_i)
        /*0060*/ 	.short	0x0380
        /*0062*/ 	.short	0x0014


	//----- nvinfo : EIATTR_SW_WAR
	.align		4
.L_87:
        /*0064*/ 	.byte	0x04, 0x36
        /*0066*/ 	.short	(.L_89 - .L_88)
.L_88:
        /*0068*/ 	.word	0x00000008
.L_89:


//--------------------- .nv.info._Z22relu_derivative_kernelPfS_i --------------------------
	.section	.nv.info._Z22relu_derivative_kernelPfS_i,"",@"SHT_CUDA_INFO"
	.sectionflags	@""
	.align	4


	//----- nvinfo : EIATTR_CUDA_API_VERSION
	.align		4
        /*0000*/ 	.byte	0x04, 0x37
        /*0002*/ 	.short	(.L_91 - .L_90)
.L_90:
        /*0004*/ 	.word	0x00000082


	//----- nvinfo : EIATTR_KPARAM_INFO
	.align		4
.L_91:
        /*0008*/ 	.byte	0x04, 0x17
        /*000a*/ 	.short	(.L_93 - .L_92)
.L_92:
        /*000c*/ 	.word	0x00000000
        /*0010*/ 	.short	0x0002
        /*0012*/ 	.short	0x0010
        /*0014*/ 	.byte	0x00, 0xf0, 0x11, 0x00


	//----- nvinfo : EIATTR_KPARAM_INFO
	.align		4
.L_93:
        /*0018*/ 	.byte	0x04, 0x17
        /*001a*/ 	.short	(.L_95 - .L_94)
.L_94:
        /*001c*/ 	.word	0x00000000
        /*0020*/ 	.short	0x0001
        /*0022*/ 	.short	0x0008
        /*0024*/ 	.byte	0x00, 0xf5, 0x21, 0x00


	//----- nvinfo : EIATTR_KPARAM_INFO
	.align		4
.L_95:
        /*0028*/ 	.byte	0x04, 0x17
        /*002a*/ 	.short	(.L_97 - .L_96)
.L_96:
        /*002c*/ 	.word	0x00000000
        /*0030*/ 	.short	0x0000
        /*0032*/ 	.short	0x0000
        /*0034*/ 	.byte	0x00, 0xf5, 0x21, 0x00


	//----- nvinfo : EIATTR_SPARSE_MMA_MASK
	.align		4
.L_97:
        /*0038*/ 	.byte	0x03, 0x50
        /*003a*/ 	.short	0x0000


	//----- nvinfo : EIATTR_MAXREG_COUNT
	.align		4
        /*003c*/ 	.byte	0x03, 0x1b
        /*003e*/ 	.short	0x00ff


	//----- nvinfo : EIATTR_MERCURY_ISA_VERSION
	.align		4
        /*0040*/ 	.byte	0x03, 0x5f
        /*0042*/ 	.short	0x0101


	//----- nvinfo : EIATTR_VRC_CTA_INIT_COUNT
	.align		4
        /*0044*/ 	.byte	0x02, 0x4a
	.zero		1
	.zero		1


	//----- nvinfo : EIATTR_EXIT_INSTR_OFFSETS
	.align		4
        /*0048*/ 	.byte	0x04, 0x1c
        /*004a*/ 	.short	(.L_99 - .L_98)


	//   ....[0]....
.L_98:
        /*004c*/ 	.word	0x00000070


	//   ....[1]....
        /*0050*/ 	.word	0x00000100


	//----- nvinfo : EIATTR_CBANK_PARAM_SIZE
	.align		4
.L_99:
        /*0054*/ 	.byte	0x03, 0x19
        /*0056*/ 	.short	0x0014


	//----- nvinfo : EIATTR_PARAM_CBANK
	.align		4
        /*0058*/ 	.byte	0x04, 0x0a
        /*005a*/ 	.short	(.L_101 - .L_100)
	.align		4
.L_100:
        /*005c*/ 	.word	index@(.nv.constant0._Z22relu_derivative_kernelPfS_i)
        /*0060*/ 	.short	0x0380
        /*0062*/ 	.short	0x0014


	//----- nvinfo : EIATTR_SW_WAR
	.align		4
.L_101:
        /*0064*/ 	.byte	0x04, 0x36
        /*0066*/ 	.short	(.L_103 - .L_102)
.L_102:
        /*0068*/ 	.word	0x00000008
.L_103:


//--------------------- .nv.info._Z15avg_rows_kernelPfS_ii --------------------------
	.section	.nv.info._Z15avg_rows_kernelPfS_ii,"",@"SHT_CUDA_INFO"
	.sectionflags	@""
	.align	4


	//----- nvinfo : EIATTR_CUDA_API_VERSION
	.align		4
        /*0000*/ 	.byte	0x04, 0x37
        /*0002*/ 	.short	(.L_105 - .L_104)
.L_104:
        /*0004*/ 	.word	0x00000082


	//----- nvinfo : EIATTR_KPARAM_INFO
	.align		4
.L_105:
        /*0008*/ 	.byte	0x04, 0x17
        /*000a*/ 	.short	(.L_107 - .L_106)
.L_106:
        /*000c*/ 	.word	0x00000000
        /*0010*/ 	.short	0x0003
        /*0012*/ 	.short	0x0014
        /*0014*/ 	.byte	0x00, 0xf0, 0x11, 0x00


	//----- nvinfo : EIATTR_KPARAM_INFO
	.align		4
.L_107:
        /*0018*/ 	.byte	0x04, 0x17
        /*001a*/ 	.short	(.L_109 - .L_108)
.L_108:
        /*001c*/ 	.word	0x00000000
        /*0020*/ 	.short	0x0002
        /*0022*/ 	.short	0x0010
        /*0024*/ 	.byte	0x00, 0xf0, 0x11, 0x00


	//----- nvinfo : EIATTR_KPARAM_INFO
	.align		4
.L_109:
        /*0028*/ 	.byte	0x04, 0x17
        /*002a*/ 	.short	(.L_111 - .L_110)
.L_110:
        /*002c*/ 	.word	0x00000000
        /*0030*/ 	.short	0x0001
        /*0032*/ 	.short	0x0008
        /*0034*/ 	.byte	0x00, 0xf5, 0x21, 0x00


	//----- nvinfo : EIATTR_KPARAM_INFO
	.align		4
.L_111:
        /*0038*/ 	.byte	0x04, 0x17
        /*003a*/ 	.short	(.L_113 - .L_112)
.L_112:
        /*003c*/ 	.word	0x00000000
        /*0040*/ 	.short	0x0000
        /*0042*/ 	.short	0x0000
        /*0044*/ 	.byte	0x00, 0xf5, 0x21, 0x00


	//----- nvinfo : EIATTR_SPARSE_MMA_MASK
	.align		4
.L_113:
        /*0048*/ 	.byte	0x03, 0x50
        /*004a*/ 	.short	0x0000


	//----- nvinfo : EIATTR_MAXREG_COUNT
	.align		4
        /*004c*/ 	.byte	0x03, 0x1b
        /*004e*/ 	.short	0x00ff


	//----- nvinfo : EIATTR_MERCURY_ISA_VERSION
	.align		4
        /*0050*/ 	.byte	0x03, 0x5f
        /*0052*/ 	.short	0x0101


	//----- nvinfo : EIATTR_VRC_CTA_INIT_COUNT
	.align		4
        /*0054*/ 	.byte	0x02, 0x4a
	.zero		1
	.zero		1


	//----- nvinfo : EIATTR_EXIT_INSTR_OFFSETS
	.align		4
        /*0058*/ 	.byte	0x04, 0x1c
        /*005a*/ 	.short	(.L_115 - .L_114)


	//   ....[0]....
.L_114:
        /*005c*/ 	.word	0x00000070


	//   ....[1]....
        /*0060*/ 	.word	0x00000880


	//----- nvinfo : EIATTR_CRS_STACK_SIZE
	.align		4
.L_115:
        /*0064*/ 	.byte	0x04, 0x1e
        /*0066*/ 	.short	(.L_117 - .L_116)
.L_116:
        /*0068*/ 	.word	0x00000000


	//----- nvinfo : EIATTR_CBANK_PARAM_SIZE
	.align		4
.L_117:
        /*006c*/ 	.byte	0x03, 0x19
        /*006e*/ 	.short	0x0018


	//----- nvinfo : EIATTR_PARAM_CBANK
	.align		4
        /*0070*/ 	.byte	0x04, 0x0a
        /*0072*/ 	.short	(.L_119 - .L_118)
	.align		4
.L_118:
        /*0074*/ 	.word	index@(.nv.constant0._Z15avg_rows_kernelPfS_ii)
        /*0078*/ 	.short	0x0380
        /*007a*/ 	.short	0x0018


	//----- nvinfo : EIATTR_SW_WAR
	.align		4
.L_119:
        /*007c*/ 	.byte	0x04, 0x36
        /*007e*/ 	.short	(.L_121 - .L_120)
.L_120:
        /*0080*/ 	.word	0x00000008
.L_121:


//--------------------- .nv.info._Z12scale_kernelPffi --------------------------
	.section	.nv.info._Z12scale_kernelPffi,"",@"SHT_CUDA_INFO"
	.sectionflags	@""
	.align	4


	//----- nvinfo : EIATTR_CUDA_API_VERSION
	.align		4
        /*0000*/ 	.byte	0x04, 0x37
        /*0002*/ 	.short	(.L_123 - .L_122)
.L_122:
        /*0004*/ 	.word	0x00000082


	//----- nvinfo : EIATTR_KPARAM_INFO
	.align		4
.L_123:
        /*0008*/ 	.byte	0x04, 0x17
        /*000a*/ 	.short	(.L_125 - .L_124)
.L_124:
        /*000c*/ 	.word	0x00000000
        /*0010*/ 	.short	0x0002
        /*0012*/ 	.short	0x000c
        /*0014*/ 	.byte	0x00, 0xf0, 0x11, 0x00


	//----- nvinfo : EIATTR_KPARAM_INFO
	.align		4
.L_125:
        /*0018*/ 	.byte	0x04, 0x17
        /*001a*/ 	.short	(.L_127 - .L_126)
.L_126:
        /*001c*/ 	.word	0x00000000
        /*0020*/ 	.short	0x0001
        /*0022*/ 	.short	0x0008
        /*0024*/ 	.byte	0x00, 0xf0, 0x11, 0x00


	//----- nvinfo : EIATTR_KPARAM_INFO
	.align		4
.L_127:
        /*0028*/ 	.byte	0x04, 0x17
        /*002a*/ 	.short	(.L_129 - .L_128)
.L_128:
        /*002c*/ 	.word	0x00000000
        /*0030*/ 	.short	0x0000
        /*0032*/ 	.short	0x0000
        /*0034*/ 	.byte	0x00, 0xf5, 0x21, 0x00


	//----- nvinfo : EIATTR_SPARSE_MMA_MASK
	.align		4
.L_129:
        /*0038*/ 	.byte	0x03, 0x50
        /*003a*/ 	.short	0x0000


	//----- nvinfo : EIATTR_MAXREG_COUNT
	.align		4
        /*003c*/ 	.byte	0x03, 0x1b
        /*003e*/ 	.short	0x00ff


	//----- nvinfo : EIATTR_MERCURY_ISA_VERSION
	.align		4
        /*0040*/ 	.byte	0x03, 0x5f
        /*0042*/ 	.short	0x0101


	//----- nvinfo : EIATTR_VRC_CTA_INIT_COUNT
	.align		4
        /*0044*/ 	.byte	0x02, 0x4a
	.zero		1
	.zero		1


	//----- nvinfo : EIATTR_EXIT_INSTR_OFFSETS
	.align		4
        /*0048*/ 	.byte	0x04, 0x1c
        /*004a*/ 	.short	(.L_131 - .L_130)


	//   ....[0]....
.L_130:
        /*004c*/ 	.word	0x00000070


	//   ....[1]....
        /*0050*/ 	.word	0x000000f0


	//----- nvinfo : EIATTR_CBANK_PARAM_SIZE
	.align		4
.L_131:
        /*0054*/ 	.byte	0x03, 0x19
        /*0056*/ 	.short	0x0010


	//----- nvinfo : EIATTR_PARAM_CBANK
	.align		4
        /*0058*/ 	.byte	0x04, 0x0a
        /*005a*/ 	.short	(.L_133 - .L_132)
	.align		4
.L_132:
        /*005c*/ 	.word	index@(.nv.constant0._Z12scale_kernelPffi)
        /*0060*/ 	.short	0x0380
        /*0062*/ 	.short	0x0010


	//----- nvinfo : EIATTR_SW_WAR
	.align		4
.L_133:
        /*0064*/ 	.byte	0x04, 0x36
        /*0066*/ 	.short	(.L_135 - .L_134)
.L_134:
        /*0068*/ 	.word	0x00000008
.L_135:


//--------------------- .nv.info._Z18compute_dZ2_kernelPfS_S_i --------------------------
	.section	.nv.info._Z18compute_dZ2_kernelPfS_S_i,"",@"SHT_CUDA_INFO"
	.sectionflags	@""
	.align	4


	//----- nvinfo : EIATTR_CUDA_API_VERSION
	.align		4
        /*0000*/ 	.byte	0x04, 0x37
        /*0002*/ 	.short	(.L_137 - .L_136)
.L_136:
        /*0004*/ 	.word	0x00000082


	//----- nvinfo : EIATTR_KPARAM_INFO
	.align		4
.L_137:
        /*0008*/ 	.byte	0x04, 0x17
        /*000a*/ 	.short	(.L_139 - .L_138)
.L_138:
        /*000c*/ 	.word	0x00000000
        /*0010*/ 	.short	0x0003
        /*0012*/ 	.short	0x0018
        /*0014*/ 	.byte	0x00, 0xf0, 0x11, 0x00


	//----- nvinfo : EIATTR_KPARAM_INFO
	.align		4
.L_139:
        /*0018*/ 	.byte	0x04, 0x17
        /*001a*/ 	.short	(.L_141 - .L_140)
.L_140:
        /*001c*/ 	.word	0x00000000
        /*0020*/ 	.short	0x0002
        /*0022*/ 	.short	0x0010
        /*0024*/ 	.byte	0x00, 0xf5, 0x21, 0x00


	//----- nvinfo : EIATTR_KPARAM_INFO
	.align		4
.L_141:
        /*0028*/ 	.byte	0x04, 0x17
        /*002a*/ 	.short	(.L_143 - .L_142)
.L_142:
        /*002c*/ 	.word	0x00000000
        /*0030*/ 	.short	0x0001
        /*0032*/ 	.short	0x0008
        /*0034*/ 	.byte	0x00, 0xf5, 0x21, 0x00


	//----- nvinfo : EIATTR_KPARAM_INFO
	.align		4
.L_143:
        /*0038*/ 	.byte	0x04, 0x17
        /*003a*/ 	.short	(.L_145 - .L_144)
.L_144:
        /*003c*/ 	.word	0x00000000
        /*0040*/ 	.short	0x0000
        /*0042*/ 	.short	0x0000
        /*0044*/ 	.byte	0x00, 0xf5, 0x21, 0x00


	//----- nvinfo : EIATTR_SPARSE_MMA_MASK
	.align		4
.L_145:
        /*0048*/ 	.byte	0x03, 0x50
        /*004a*/ 	.short	0x0000


	//----- nvinfo : EIATTR_MAXREG_COUNT
	.align		4
        /*004c*/ 	.byte	0x03, 0x1b
        /*004e*/ 	.short	0x00ff


	//----- nvinfo : EIATTR_MERCURY_ISA_VERSION
	.align		4
        /*0050*/ 	.byte	0x03, 0x5f
        /*0052*/ 	.short	0x0101


	//----- nvinfo : EIATTR_VRC_CTA_INIT_COUNT
	.align		4
        /*0054*/ 	.byte	0x02, 0x4a
	.zero		1
	.zero		1


	//----- nvinfo : EIATTR_EXIT_INSTR_OFFSETS
	.align		4
        /*0058*/ 	.byte	0x04, 0x1c
        /*005a*/ 	.short	(.L_147 - .L_146)


	//   ....[0]....
.L_146:
        /*005c*/ 	.word	0x00000070


	//   ....[1]....
        /*0060*/ 	.word	0x00000130


	//----- nvinfo : EIATTR_CBANK_PARAM_SIZE
	.align		4
.L_147:
        /*0064*/ 	.byte	0x03, 0x19
        /*0066*/ 	.short	0x001c


	//----- nvinfo : EIATTR_PARAM_CBANK
	.align		4
        /*0068*/ 	.byte	0x04, 0x0a
        /*006a*/ 	.short	(.L_149 - .L_148)
	.align		4
.L_148:
        /*006c*/ 	.word	index@(.nv.constant0._Z18compute_dZ2_kernelPfS_S_i)
        /*0070*/ 	.short	0x0380
        /*0072*/ 	.short	0x001c


	//----- nvinfo : EIATTR_SW_WAR
	.align		4
.L_149:
        /*0074*/ 	.byte	0x04, 0x36
        /*0076*/ 	.short	(.L_151 - .L_150)
.L_150:
        /*0078*/ 	.word	0x00000008
.L_151:


//--------------------- .nv.info._Z14one_hot_kernelPiiPf --------------------------
	.section	.nv.info._Z14one_hot_kernelPiiPf,"",@"SHT_CUDA_INFO"
	.sectionflags	@""
	.align	4


	//----- nvinfo : EIATTR_CUDA_API_VERSION
	.align		4
        /*0000*/ 	.byte	0x04, 0x37
        /*0002*/ 	.short	(.L_153 - .L_152)
.L_152:
        /*0004*/ 	.word	0x00000082


	//----- nvinfo : EIATTR_KPARAM_INFO
	.align		4
.L_153:
        /*0008*/ 	.byte	0x04, 0x17
        /*000a*/ 	.short	(.L_155 - .L_154)
.L_154:
        /*000c*/ 	.word	0x00000000
        /*0010*/ 	.short	0x0002
        /*0012*/ 	.short	0x0010
        /*0014*/ 	.byte	0x00, 0xf5, 0x21, 0x00


	//----- nvinfo : EIATTR_KPARAM_INFO
	.align		4
.L_155:
        /*0018*/ 	.byte	0x04, 0x17
        /*001a*/ 	.short	(.L_157 - .L_156)
.L_156:
        /*001c*/ 	.word	0x00000000
        /*0020*/ 	.short	0x0001
        /*0022*/ 	.short	0x0008
        /*0024*/ 	.byte	0x00, 0xf0, 0x11, 0x00


	//----- nvinfo : EIATTR_KPARAM_INFO
	.align		4
.L_157:
        /*0028*/ 	.byte	0x04, 0x17
        /*002a*/ 	.short	(.L_159 - .L_158)
.L_158:
        /*002c*/ 	.word	0x00000000
        /*0030*/ 	.short	0x0000
        /*0032*/ 	.short	0x0000
        /*0034*/ 	.byte	0x00, 0xf5, 0x21, 0x00


	//----- nvinfo : EIATTR_SPARSE_MMA_MASK
	.align		4
.L_159:
        /*0038*/ 	.byte	0x03, 0x50
        /*003a*/ 	.short	0x0000


	//----- nvinfo : EIATTR_MAXREG_COUNT
	.align		4
        /*003c*/ 	.byte	0x03, 0x1b
        /*003e*/ 	.short	0x00ff


	//----- nvinfo : EIATTR_MERCURY_ISA_VERSION
	.align		4
        /*0040*/ 	.byte	0x03, 0x5f
        /*0042*/ 	.short	0x0101


	//----- nvinfo : EIATTR_VRC_CTA_INIT_COUNT
	.align		4
        /*0044*/ 	.byte	0x02, 0x4a
	.zero		1
	.zero		1


	//----- nvinfo : EIATTR_EXIT_INSTR_OFFSETS
	.align		4
        /*0048*/ 	.byte	0x04, 0x1c
        /*004a*/ 	.short	(.L_161 - .L_160)


	//   ....[0]....
.L_160:
        /*004c*/ 	.word	0x00000070


	//   ....[1]....
        /*0050*/ 	.word	0x00000110


	//----- nvinfo : EIATTR_CBANK_PARAM_SIZE
	.align		4
.L_161:
        /*0054*/ 	.byte	0x03, 0x19
        /*0056*/ 	.short	0x0018


	//----- nvinfo : EIATTR_PARAM_CBANK
	.align		4
        /*0058*/ 	.byte	0x04, 0x0a
        /*005a*/ 	.short	(.L_163 - .L_162)
	.align		4
.L_162:
        /*005c*/ 	.word	index@(.nv.constant0._Z14one_hot_kernelPiiPf)
        /*0060*/ 	.short	0x0380
        /*0062*/ 	.short	0x0018


	//----- nvinfo : EIATTR_SW_WAR
	.align		4
.L_163:
        /*0064*/ 	.byte	0x04, 0x36
        /*0066*/ 	.short	(.L_165 - .L_164)
.L_164:
        /*0068*/ 	.word	0x00000008
.L_165:


//--------------------- .nv.info._Z15add_bias_kernelPfS_ii --------------------------
	.section	.nv.info._Z15add_bias_kernelPfS_ii,"",@"SHT_CUDA_INFO"
	.sectionflags	@""
	.align	4


	//----- nvinfo : EIATTR_CUDA_API_VERSION
	.align		4
        /*0000*/ 	.byte	0x04, 0x37
        /*0002*/ 	.short	(.L_167 - .L_166)
.L_166:
        /*0004*/ 	.word	0x00000082


	//----- nvinfo : EIATTR_KPARAM_INFO
	.align		4
.L_167:
        /*0008*/ 	.byte	0x04, 0x17
        /*000a*/ 	.short	(.L_169 - .L_168)
.L_168:
        /*000c*/ 	.word	0x00000000
        /*0010*/ 	.short	0x0003
        /*0012*/ 	.short	0x0014
        /*0014*/ 	.byte	0x00, 0xf0, 0x11, 0x00


	//----- nvinfo : EIATTR_KPARAM_INFO
	.align		4
.L_169:
        /*0018*/ 	.byte	0x04, 0x17
        /*001a*/ 	.short	(.L_171 - .L_170)
.L_170:
        /*001c*/ 	.word	0x00000000
        /*0020*/ 	.short	0x0002
        /*0022*/ 	.short	0x0010
        /*0024*/ 	.byte	0x00, 0xf0, 0x11, 0x00


	//----- nvinfo : EIATTR_KPARAM_INFO
	.align		4
.L_171:
        /*0028*/ 	.byte	0x04, 0x17
        /*002a*/ 	.short	(.L_173 - .L_172)
.L_172:
        /*002c*/ 	.word	0x00000000
        /*0030*/ 	.short	0x0001
        /*0032*/ 	.short	0x0008
        /*0034*/ 	.byte	0x00, 0xf5, 0x21, 0x00


	//----- nvinfo : EIATTR_KPARAM_INFO
	.align		4
.L_173:
        /*0038*/ 	.byte	0x04, 0x17
        /*003a*/ 	.short	(.L_175 - .L_174)
.L_174:
        /*003c*/ 	.word	0x00000000
        /*0040*/ 	.short	0x0000
        /*0042*/ 	.short	0x0000
        /*0044*/ 	.byte	0x00, 0xf5, 0x21, 0x00


	//----- nvinfo : EIATTR_SPARSE_MMA_MASK
	.align		4
.L_175:
        /*0048*/ 	.byte	0x03, 0x50
        /*004a*/ 	.short	0x0000


	//----- nvinfo : EIATTR_MAXREG_COUNT
	.align		4
        /*004c*/ 	.byte	0x03, 0x1b
        /*004e*/ 	.short	0x00ff


	//----- nvinfo : EIATTR_MERCURY_ISA_VERSION
	.align		4
        /*0050*/ 	.byte	0x03, 0x5f
        /*0052*/ 	.short	0x0101


	//----- nvinfo : EIATTR_VRC_CTA_INIT_COUNT
	.align		4
        /*0054*/ 	.byte	0x02, 0x4a
	.zero		1
	.zero		1


	//----- nvinfo : EIATTR_EXIT_INSTR_OFFSETS
	.align		4
        /*0058*/ 	.byte	0x04, 0x1c
        /*005a*/ 	.short	(.L_177 - .L_176)


	//   ....[0]....
.L_176:
        /*005c*/ 	.word	0x000000c0


	//   ....[1]....
        /*0060*/ 	.word	0x00000170


	//----- nvinfo : EIATTR_CBANK_PARAM_SIZE
	.align		4
.L_177:
        /*0064*/ 	.byte	0x03, 0x19
        /*0066*/ 	.short	0x0018


	//----- nvinfo : EIATTR_PARAM_CBANK
	.align		4
        /*0068*/ 	.byte	0x04, 0x0a
        /*006a*/ 	.short	(.L_179 - .L_178)
	.align		4
.L_178:
        /*006c*/ 	.word	index@(.nv.constant0._Z15add_bias_kernelPfS_ii)
        /*0070*/ 	.short	0x0380
        /*0072*/ 	.short	0x0018


	//----- nvinfo : EIATTR_SW_WAR
	.align		4
.L_179:
        /*0074*/ 	.byte	0x04, 0x36
        /*0076*/ 	.short	(.L_181 - .L_180)
.L_180:
        /*0078*/ 	.word	0x00000008
.L_181:


//--------------------- .nv.info._Z24naive_matmul_at_b_kernelPfS_S_iii --------------------------
	.section	.nv.info._Z24naive_matmul_at_b_kernelPfS_S_iii,"",@"SHT_CUDA_INFO"
	.sectionflags	@""
	.align	4


	//----- nvinfo : EIATTR_CUDA_API_VERSION
	.align		4
        /*0000*/ 	.byte	0x04, 0x37
        /*0002*/ 	.short	(.L_183 - .L_182)
.L_182:
        /*0004*/ 	.word	0x00000082


	//----- nvinfo : EIATTR_KPARAM_INFO
	.align		4
.L_183:
        /*0008*/ 	.byte	0x04, 0x17
        /*000a*/ 	.short	(.L_185 - .L_184)
.L_184:
        /*000c*/ 	.word	0x00000000
        /*0010*/ 	.short	0x0005
        /*0012*/ 	.short	0x0020
        /*0014*/ 	.byte	0x00, 0xf0, 0x11, 0x00


	//----- nvinfo : EIATTR_KPARAM_INFO
	.align		4
.L_185:
        /*0018*/ 	.byte	0x04, 0x17
        /*001a*/ 	.short	(.L_187 - .L_186)
.L_186:
        /*001c*/ 	.word	0x00000000
        /*0020*/ 	.short	0x0004
        /*0022*/ 	.short	0x001c
        /*0024*/ 	.byte	0x00, 0xf0, 0x11, 0x00


	//----- nvinfo : EIATTR_KPARAM_INFO
	.align		4
.L_187:
        /*0028*/ 	.byte	0x04, 0x17
        /*002a*/ 	.short	(.L_189 - .L_188)
.L_188:
        /*002c*/ 	.word	0x00000000
        /*0030*/ 	.short	0x0003
        /*0032*/ 	.short	0x0018
        /*0034*/ 	.byte	0x00, 0xf0, 0x11, 0x00


	//----- nvinfo : EIATTR_KPARAM_INFO
	.align		4
.L_189:
        /*0038*/ 	.byte	0x04, 0x17
        /*003a*/ 	.short	(.L_191 - .L_190)
.L_190:
        /*003c*/ 	.word	0x00000000
        /*0040*/ 	.short	0x0002
        /*0042*/ 	.short	0x0010
        /*0044*/ 	.byte	0x00, 0xf5, 0x21, 0x00


	//----- nvinfo : EIATTR_KPARAM_INFO
	.align		4
.L_191:
        /*0048*/ 	.byte	0x04, 0x17
        /*004a*/ 	.short	(.L_193 - .L_192)
.L_192:
        /*004c*/ 	.word	0x00000000
        /*0050*/ 	.short	0x0001
        /*0052*/ 	.short	0x0008
        /*0054*/ 	.byte	0x00, 0xf5, 0x21, 0x00


	//----- nvinfo : EIATTR_KPARAM_INFO
	.align		4
.L_193:
        /*0058*/ 	.byte	0x04, 0x17
        /*005a*/ 	.short	(.L_195 - .L_194)
.L_194:
        /*005c*/ 	.word	0x00000000
        /*0060*/ 	.short	0x0000
        /*0062*/ 	.short	0x0000
        /*0064*/ 	.byte	0x00, 0xf5, 0x21, 0x00


	//----- nvinfo : EIATTR_SPARSE_MMA_MASK
	.align		4
.L_195:
        /*0068*/ 	.byte	0x03, 0x50
        /*006a*/ 	.short	0x0000


	//----- nvinfo : EIATTR_MAXREG_COUNT
	.align		4
        /*006c*/ 	.byte	0x03, 0x1b
        /*006e*/ 	.short	0x00ff


	//----- nvinfo : EIATTR_MERCURY_ISA_VERSION
	.align		4
        /*0070*/ 	.byte	0x03, 0x5f
        /*0072*/ 	.short	0x0101


	//----- nvinfo : EIATTR_VRC_CTA_INIT_COUNT
	.align		4
        /*0074*/ 	.byte	0x02, 0x4a
	.zero		1
	.zero		1


	//----- nvinfo : EIATTR_EXIT_INSTR_OFFSETS
	.align		4
        /*0078*/ 	.byte	0x04, 0x1c
        /*007a*/ 	.short	(.L_197 - .L_196)


	//   ....[0]....
.L_196:
        /*007c*/ 	.word	0x000000d0


	//   ....[1]....
        /*0080*/ 	.word	0x000008b0


	//----- nvinfo : EIATTR_CBANK_PARAM_SIZE
	.align		4
.L_197:
        /*0084*/ 	.byte	0x03, 0x19
        /*0086*/ 	.short	0x0024


	//----- nvinfo : EIATTR_PARAM_CBANK
	.align		4
        /*0088*/ 	.byte	0x04, 0x0a
        /*008a*/ 	.short	(.L_199 - .L_198)
	.align		4
.L_198:
        /*008c*/ 	.word	index@(.nv.constant0._Z24naive_matmul_at_b_kernelPfS_S_iii)
        /*0090*/ 	.short	0x0380
        /*0092*/ 	.short	0x0024


	//----- nvinfo : EIATTR_SW_WAR
	.align		4
.L_199:
        /*0094*/ 	.byte	0x04, 0x36
        /*0096*/ 	.short	(.L_201 - .L_200)
.L_200:
        /*0098*/ 	.word	0x00000008
.L_201:


//--------------------- .nv.info._Z24naive_matmul_a_bt_kernelPfS_S_iii --------------------------
	.section	.nv.info._Z24naive_matmul_a_bt_kernelPfS_S_iii,"",@"SHT_CUDA_INFO"
	.sectionflags	@""
	.align	4


	//----- nvinfo : EIATTR_CUDA_API_VERSION
	.align		4
        /*0000*/ 	.byte	0x04, 0x37
        /*0002*/ 	.short	(.L_203 - .L_202)
.L_202:
        /*0004*/ 	.word	0x00000082


	//----- nvinfo : EIATTR_KPARAM_INFO
	.align		4
.L_203:
        /*0008*/ 	.byte	0x04, 0x17
        /*000a*/ 	.short	(.L_205 - .L_204)
.L_204:
        /*000c*/ 	.word	0x00000000
        /*0010*/ 	.short	0x0005
        /*0012*/ 	.short	0x0020
        /*0014*/ 	.byte	0x00, 0xf0, 0x11, 0x00


	//----- nvinfo : EIATTR_KPARAM_INFO
	.align		4
.L_205:
        /*0018*/ 	.byte	0x04, 0x17
        /*001a*/ 	.short	(.L_207 - .L_206)
.L_206:
        /*001c*/ 	.word	0x00000000
        /*0020*/ 	.short	0x0004
        /*0022*/ 	.short	0x001c
        /*0024*/ 	.byte	0x00, 0xf0, 0x11, 0x00


	//----- nvinfo : EIATTR_KPARAM_INFO
	.align		4
.L_207:
        /*0028*/ 	.byte	0x04, 0x17
        /*002a*/ 	.short	(.L_209 - .L_208)
.L_208:
        /*002c*/ 	.word	0x00000000
        /*0030*/ 	.short	0x0003
        /*0032*/ 	.short	0x0018
        /*0034*/ 	.byte	0x00, 0xf0, 0x11, 0x00


	//----- nvinfo : EIATTR_KPARAM_INFO
	.align		4
.L_209:
        /*0038*/ 	.byte	0x04, 0x17
        /*003a*/ 	.short	(.L_211 - .L_210)
.L_210:
        /*003c*/ 	.word	0x00000000
        /*0040*/ 	.short	0x0002
        /*0042*/ 	.short	0x0010
        /*0044*/ 	.byte	0x00, 0xf5, 0x21, 0x00


	//----- nvinfo : EIATTR_KPARAM_INFO
	.align		4
.L_211:
        /*0048*/ 	.byte	0x04, 0x17
        /*004a*/ 	.short	(.L_213 - .L_212)
.L_212:
        /*004c*/ 	.word	0x00000000
        /*0050*/ 	.short	0x0001
        /*0052*/ 	.short	0x0008
        /*0054*/ 	.byte	0x00, 0xf5, 0x21, 0x00


	//----- nvinfo : EIATTR_KPARAM_INFO
	.align		4
.L_213:
        /*0058*/ 	.byte	0x04, 0x17
        /*005a*/ 	.short	(.L_215 - .L_214)
.L_214:
        /*005c*/ 	.word	0x00000000
        /*0060*/ 	.short	0x0000
        /*0062*/ 	.short	0x0000
        /*0064*/ 	.byte	0x00, 0xf5, 0x21, 0x00


	//----- nvinfo : EIATTR_SPARSE_MMA_MASK
	.align		4
.L_215:
        /*0068*/ 	.byte	0x03, 0x50
        /*006a*/ 	.short	0x0000


	//----- nvinfo : EIATTR_MAXREG_COUNT
	.align		4
        /*006c*/ 	.byte	0x03, 0x1b
        /*006e*/ 	.short	0x00ff


	//----- nvinfo : EIATTR_MERCURY_ISA_VERSION
	.align		4
        /*0070*/ 	.byte	0x03, 0x5f
        /*0072*/ 	.short	0x0101


	//----- nvinfo : EIATTR_VRC_CTA_INIT_COUNT
	.align		4
        /*0074*/ 	.byte	0x02, 0x4a
	.zero		1
	.zero		1


	//----- nvinfo : EIATTR_EXIT_INSTR_OFFSETS
	.align		4
        /*0078*/ 	.byte	0x04, 0x1c
        /*007a*/ 	.short	(.L_217 - .L_216)


	//   ....[0]....
.L_216:
        /*007c*/ 	.word	0x000000d0


	//   ....[1]....
        /*0080*/ 	.word	0x00000be0


	//----- nvinfo : EIATTR_CBANK_PARAM_SIZE
	.align		4
.L_217:
        /*0084*/ 	.byte	0x03, 0x19
        /*0086*/ 	.short	0x0024


	//----- nvinfo : EIATTR_PARAM_CBANK
	.align		4
        /*0088*/ 	.byte	0x04, 0x0a
        /*008a*/ 	.short	(.L_219 - .L_218)
	.align		4
.L_218:
        /*008c*/ 	.word	index@(.nv.constant0._Z24naive_matmul_a_bt_kernelPfS_S_iii)
        /*0090*/ 	.short	0x0380
        /*0092*/ 	.short	0x0024


	//----- nvinfo : EIATTR_SW_WAR
	.align		4
.L_219:
        /*0094*/ 	.byte	0x04, 0x36
        /*0096*/ 	.short	(.L_221 - .L_220)
.L_220:
        /*0098*/ 	.word	0x00000008
.L_221:


//--------------------- .nv.info._Z19naive_matmul_kernelPfS_S_iii --------------------------
	.section	.nv.info._Z19naive_matmul_kernelPfS_S_iii,"",@"SHT_CUDA_INFO"
	.sectionflags	@""
	.align	4


	//----- nvinfo : EIATTR_CUDA_API_VERSION
	.align		4
        /*0000*/ 	.byte	0x04, 0x37
        /*0002*/ 	.short	(.L_223 - .L_222)
.L_222:
        /*0004*/ 	.word	0x00000082


	//----- nvinfo : EIATTR_KPARAM_INFO
	.align		4
.L_223:
        /*0008*/ 	.byte	0x04, 0x17
        /*000a*/ 	.short	(.L_225 - .L_224)
.L_224:
        /*000c*/ 	.word	0x00000000
        /*0010*/ 	.short	0x0005
        /*0012*/ 	.short	0x0020
        /*0014*/ 	.byte	0x00, 0xf0, 0x11, 0x00


	//----- nvinfo : EIATTR_KPARAM_INFO
	.align		4
.L_225:
        /*0018*/ 	.byte	0x04, 0x17
        /*001a*/ 	.short	(.L_227 - .L_226)
.L_226:
        /*001c*/ 	.word	0x00000000
        /*0020*/ 	.short	0x0004
        /*0022*/ 	.short	0x001c
        /*0024*/ 	.byte	0x00, 0xf0, 0x11, 0x00


	//----- nvinfo : EIATTR_KPARAM_INFO
	.align		4
.L_227:
        /*0028*/ 	.byte	0x04, 0x17
        /*002a*/ 	.short	(.L_229 - .L_228)
.L_228:
        /*002c*/ 	.word	0x00000000
        /*0030*/ 	.short	0x0003
        /*0032*/ 	.short	0x0018
        /*0034*/ 	.byte	0x00, 0xf0, 0x11, 0x00


	//----- nvinfo : EIATTR_KPARAM_INFO
	.align		4
.L_229:
        /*0038*/ 	.byte	0x04, 0x17
        /*003a*/ 	.short	(.L_231 - .L_230)
.L_230:
        /*003c*/ 	.word	0x00000000
        /*0040*/ 	.short	0x0002
        /*0042*/ 	.short	0x0010
        /*0044*/ 	.byte	0x00, 0xf5, 0x21, 0x00


	//----- nvinfo : EIATTR_KPARAM_INFO
	.align		4
.L_231:
        /*0048*/ 	.byte	0x04, 0x17
        /*004a*/ 	.short	(.L_233 - .L_232)
.L_232:
        /*004c*/ 	.word	0x00000000
        /*0050*/ 	.short	0x0001
        /*0052*/ 	.short	0x0008
        /*0054*/ 	.byte	0x00, 0xf5, 0x21, 0x00


	//----- nvinfo : EIATTR_KPARAM_INFO
	.align		4
.L_233:
        /*0058*/ 	.byte	0x04, 0x17
        /*005a*/ 	.short	(.L_235 - .L_234)
.L_234:
        /*005c*/ 	.word	0x00000000
        /*0060*/ 	.short	0x0000
        /*0062*/ 	.short	0x0000
        /*0064*/ 	.byte	0x00, 0xf5, 0x21, 0x00


	//----- nvinfo : EIATTR_SPARSE_MMA_MASK
	.align		4
.L_235:
        /*0068*/ 	.byte	0x03, 0x50
        /*006a*/ 	.short	0x0000


	//----- nvinfo : EIATTR_MAXREG_COUNT
	.align		4
        /*006c*/ 	.byte	0x03, 0x1b
        /*006e*/ 	.short	0x00ff


	//----- nvinfo : EIATTR_MERCURY_ISA_VERSION
	.align		4
        /*0070*/ 	.byte	0x03, 0x5f
        /*0072*/ 	.short	0x0101


	//----- nvinfo : EIATTR_VRC_CTA_INIT_COUNT
	.align		4
        /*0074*/ 	.byte	0x02, 0x4a
	.zero		1
	.zero		1


	//----- nvinfo : EIATTR_EXIT_INSTR_OFFSETS
	.align		4
        /*0078*/ 	.byte	0x04, 0x1c
        /*007a*/ 	.short	(.L_237 - .L_236)


	//   ....[0]....
.L_236:
        /*007c*/ 	.word	0x000000d0


	//   ....[1]....
        /*0080*/ 	.word	0x000008f0


	//----- nvinfo : EIATTR_CBANK_PARAM_SIZE
	.align		4
.L_237:
        /*0084*/ 	.byte	0x03, 0x19
        /*0086*/ 	.short	0x0024


	//----- nvinfo : EIATTR_PARAM_CBANK
	.align		4
        /*0088*/ 	.byte	0x04, 0x0a
        /*008a*/ 	.short	(.L_239 - .L_238)
	.align		4
.L_238:
        /*008c*/ 	.word	index@(.nv.constant0._Z19naive_matmul_kernelPfS_S_iii)
        /*0090*/ 	.short	0x0380
        /*0092*/ 	.short	0x0024


	//----- nvinfo : EIATTR_SW_WAR
	.align		4
.L_239:
        /*0094*/ 	.byte	0x04, 0x36
        /*0096*/ 	.short	(.L_241 - .L_240)
.L_240:
        /*0098*/ 	.word	0x00000008
.L_241:


//--------------------- .nv.info._Z14softmax_kernelPfS_i --------------------------
	.section	.nv.info._Z14softmax_kernelPfS_i,"",@"SHT_CUDA_INFO"
	.sectionflags	@""
	.align	4


	//----- nvinfo : EIATTR_CUDA_API_VERSION
	.align		4
        /*0000*/ 	.byte	0x04, 0x37
        /*0002*/ 	.short	(.L_243 - .L_242)
.L_242:
        /*0004*/ 	.word	0x00000082


	//----- nvinfo : EIATTR_KPARAM_INFO
	.align		4
.L_243:
        /*0008*/ 	.byte	0x04, 0x17
        /*000a*/ 	.short	(.L_245 - .L_244)
.L_244:
        /*000c*/ 	.word	0x00000000
        /*0010*/ 	.short	0x0002
        /*0012*/ 	.short	0x0010
        /*0014*/ 	.byte	0x00, 0xf0, 0x11, 0x00


	//----- nvinfo : EIATTR_KPARAM_INFO
	.align		4
.L_245:
        /*0018*/ 	.byte	0x04, 0x17
        /*001a*/ 	.short	(.L_247 - .L_246)
.L_246:
        /*001c*/ 	.word	0x00000000
        /*0020*/ 	.short	0x0001
        /*0022*/ 	.short	0x0008
        /*0024*/ 	.byte	0x00, 0xf5, 0x21, 0x00


	//----- nvinfo : EIATTR_KPARAM_INFO
	.align		4
.L_247:
        /*0028*/ 	.byte	0x04, 0x17
        /*002a*/ 	.short	(.L_249 - .L_248)
.L_248:
        /*002c*/ 	.word	0x00000000
        /*0030*/ 	.short	0x0000
        /*0032*/ 	.short	0x0000
        /*0034*/ 	.byte	0x00, 0xf5, 0x21, 0x00


	//----- nvinfo : EIATTR_SPARSE_MMA_MASK
	.align		4
.L_249:
        /*0038*/ 	.byte	0x03, 0x50
        /*003a*/ 	.short	0x0000


	//----- nvinfo : EIATTR_MAXREG_COUNT
	.align		4
        /*003c*/ 	.byte	0x03, 0x1b
        /*003e*/ 	.short	0x00ff


	//----- nvinfo : EIATTR_MERCURY_ISA_VERSION
	.align		4
        /*0040*/ 	.byte	0x03, 0x5f
        /*0042*/ 	.short	0x0101


	//----- nvinfo : EIATTR_VRC_CTA_INIT_COUNT
	.align		4
        /*0044*/ 	.byte	0x02, 0x4a
	.zero		1
	.zero		1


	//----- nvinfo : EIATTR_EXIT_INSTR_OFFSETS
	.align		4
        /*0048*/ 	.byte	0x04, 0x1c
        /*004a*/ 	.short	(.L_251 - .L_250)


	//   ....[0]....
.L_250:
        /*004c*/ 	.word	0x00000070


	//   ....[1]....
        /*0050*/ 	.word	0x000012e0


	//----- nvinfo : EIATTR_CRS_STACK_SIZE
	.align		4
.L_251:
        /*0054*/ 	.byte	0x04, 0x1e
        /*0056*/ 	.short	(.L_253 - .L_252)
.L_252:
        /*0058*/ 	.word	0x00000000


	//----- nvinfo : EIATTR_CBANK_PARAM_SIZE
	.align		4
.L_253:
        /*005c*/ 	.byte	0x03, 0x19
        /*005e*/ 	.short	0x0014


	//----- nvinfo : EIATTR_PARAM_CBANK
	.align		4
        /*0060*/ 	.byte	0x04, 0x0a
        /*0062*/ 	.short	(.L_255 - .L_254)
	.align		4
.L_254:
        /*0064*/ 	.word	index@(.nv.constant0._Z14softmax_kernelPfS_i)
        /*0068*/ 	.short	0x0380
        /*006a*/ 	.short	0x0014


	//----- nvinfo : EIATTR_SW_WAR
	.align		4
.L_255:
        /*006c*/ 	.byte	0x04, 0x36
        /*006e*/ 	.short	(.L_257 - .L_256)
.L_256:
        /*0070*/ 	.word	0x00000008
.L_257:


//--------------------- .nv.info._Z11relu_kernelPfS_i --------------------------
	.section	.nv.info._Z11relu_kernelPfS_i,"",@"SHT_CUDA_INFO"
	.sectionflags	@""
	.align	4


	//----- nvinfo : EIATTR_CUDA_API_VERSION
	.align		4
        /*0000*/ 	.byte	0x04, 0x37
        /*0002*/ 	.short	(.L_259 - .L_258)
.L_258:
        /*0004*/ 	.word	0x00000082


	//----- nvinfo : EIATTR_KPARAM_INFO
	.align		4
.L_259:
        /*0008*/ 	.byte	0x04, 0x17
        /*000a*/ 	.short	(.L_261 - .L_260)
.L_260:
        /*000c*/ 	.word	0x00000000
        /*0010*/ 	.short	0x0002
        /*0012*/ 	.short	0x0010
        /*0014*/ 	.byte	0x00, 0xf0, 0x11, 0x00


	//----- nvinfo : EIATTR_KPARAM_INFO
	.align		4
.L_261:
        /*0018*/ 	.byte	0x04, 0x17
        /*001a*/ 	.short	(.L_263 - .L_262)
.L_262:
        /*001c*/ 	.word	0x00000000
        /*0020*/ 	.short	0x0001
        /*0022*/ 	.short	0x0008
        /*0024*/ 	.byte	0x00, 0xf5, 0x21, 0x00


	//----- nvinfo : EIATTR_KPARAM_INFO
	.align		4
.L_263:
        /*0028*/ 	.byte	0x04, 0x17
        /*002a*/ 	.short	(.L_265 - .L_264)
.L_264:
        /*002c*/ 	.word	0x00000000
        /*0030*/ 	.short	0x0000
        /*0032*/ 	.short	0x0000
        /*0034*/ 	.byte	0x00, 0xf5, 0x21, 0x00


	//----- nvinfo : EIATTR_SPARSE_MMA_MASK
	.align		4
.L_265:
        /*0038*/ 	.byte	0x03, 0x50
        /*003a*/ 	.short	0x0000


	//----- nvinfo : EIATTR_MAXREG_COUNT
	.align		4
        /*003c*/ 	.byte	0x03, 0x1b
        /*003e*/ 	.short	0x00ff


	//----- nvinfo : EIATTR_MERCURY_ISA_VERSION
	.align		4
        /*0040*/ 	.byte	0x03, 0x5f
        /*0042*/ 	.short	0x0101


	//----- nvinfo : EIATTR_VRC_CTA_INIT_COUNT
	.align		4
        /*0044*/ 	.byte	0x02, 0x4a
	.zero		1
	.zero		1


	//----- nvinfo : EIATTR_EXIT_INSTR_OFFSETS
	.align		4
        /*0048*/ 	.byte	0x04, 0x1c
        /*004a*/ 	.short	(.L_267 - .L_266)


	//   ....[0]....
.L_266:
        /*004c*/ 	.word	0x00000070


	//   ....[1]....
        /*0050*/ 	.word	0x00000100


	//----- nvinfo : EIATTR_CBANK_PARAM_SIZE
	.align		4
.L_267:
        /*0054*/ 	.byte	0x03, 0x19
        /*0056*/ 	.short	0x0014


	//----- nvinfo : EIATTR_PARAM_CBANK
	.align		4
        /*0058*/ 	.byte	0x04, 0x0a
        /*005a*/ 	.short	(.L_269 - .L_268)
	.align		4
.L_268:
        /*005c*/ 	.word	index@(.nv.constant0._Z11relu_kernelPfS_i)
        /*0060*/ 	.short	0x0380
        /*0062*/ 	.short	0x0014


	//----- nvinfo : EIATTR_SW_WAR
	.align		4
.L_269:
        /*0064*/ 	.byte	0x04, 0x36
        /*0066*/ 	.short	(.L_271 - .L_270)
.L_270:
        /*0068*/ 	.word	0x00000008
.L_271:


//--------------------- .nv.callgraph             --------------------------
	.section	.nv.callgraph,"",@"SHT_CUDA_CALLGRAPH"
	.align	4
	.sectionentsize	8
	.align		4
        /*0000*/ 	.word	0x00000000
	.align		4
        /*0004*/ 	.word	0xffffffff
	.align		4
        /*0008*/ 	.word	0x00000000
	.align		4
        /*000c*/ 	.word	0xfffffffe
	.align		4
        /*0010*/ 	.word	0x00000000
	.align		4
        /*0014*/ 	.word	0xfffffffd
	.align		4
        /*0018*/ 	.word	0x00000000
	.align		4
        /*001c*/ 	.word	0xfffffffc


//--------------------- .text._Z10computedZ1PfS_i --------------------------
	.section	.text._Z10computedZ1PfS_i,"ax",@progbits
	.align	128
        .global         _Z10computedZ1PfS_i
        .type           _Z10computedZ1PfS_i,@function
        .size           _Z10computedZ1PfS_i,(.L_x_78 - _Z10computedZ1PfS_i)
        .other          _Z10computedZ1PfS_i,@"STO_CUDA_ENTRY STV_DEFAULT"
_Z10computedZ1PfS_i:
.text._Z10computedZ1PfS_i:
[----:B------:R-:W-:Y:S01]  /*0000*/  LDC R1, c[0x0][0x37c] ;  /* 0x0000df00ff017b82 */ /* 0x000fe20000000800 */
[----:B------:R-:W0:Y:S07]  /*0010*/  S2R R0, SR_TID.X ;  /* 0x0000000000007919 */ /* 0x000e2e0000002100 */
[----:B------:R-:W0:Y:S01]  /*0020*/  S2UR UR4, SR_CTAID.X ;  /* 0x00000000000479c3 */ /* 0x000e220000002500 */
[----:B------:R-:W1:Y:S07]  /*0030*/  LDCU UR5, c[0x0][0x390] ;  /* 0x00007200ff0577ac */ /* 0x000e6e0008000800 */
[----:B------:R-:W0:Y:S02]  /*0040*/  LDC R7, c[0x0][0x360] ;  /* 0x0000d800ff077b82 */ /* 0x000e240000000800 */
[----:B0-----:R-:W-:-:S05]  /*0050*/  IMAD R7, R7, UR4, R0 ;  /* 0x0000000407077c24 */ /* 0x001fca000f8e0200 */
[----:B-1----:R-:W-:-:S13]  /*0060*/  ISETP.GE.AND P0, PT, R7, UR5, PT ;  /* 0x0000000507007c0c */ /* 0x002fda000bf06270 */
[----:B------:R-:W-:Y:S05]  /*0070*/  @P0 EXIT ;  /* 0x000000000000094d */ /* 0x000fea0003800000 */
[----:B------:R-:W0:Y:S01]  /*0080*/  LDC.64 R2, c[0x0][0x388] ;  /* 0x0000e200ff027b82 */ /* 0x000e220000000a00 */
[----:B------:R-:W1:Y:S07]  /*0090*/  LDCU.64 UR4, c[0x0][0x358] ;  /* 0x00006b00ff0477ac */ /* 0x000e6e0008000a00 */
[----:B------:R-:W2:Y:S01]  /*00a0*/  LDC.64 R4, c[0x0][0x380] ;  /* 0x0000e000ff047b82 */ /* 0x000ea20000000a00 */
[----:B0-----:R-:W-:-:S06]  /*00b0*/  IMAD.WIDE R2, R7, 0x4, R2 ;  /* 0x0000000407027825 */ /* 0x001fcc00078e0202 */
[----:B-1----:R-:W3:Y:S01]  /*00c0*/  LDG.E R2, desc[UR4][R2.64] ;  /* 0x0000000402027981 */ /* 0x002ee2000c1e1900 */
[----:B--2---:R-:W-:-:S05]  /*00d0*/  IMAD.WIDE R4, R7, 0x4, R4 ;  /* 0x0000000407047825 */ /* 0x004fca00078e0204 */
[----:B------:R-:W3:Y:S02]  /*00e0*/  LDG.E R7, desc[UR4][R4.64] ;  /* 0x0000000404077981 */ /* 0x000ee4000c1e1900 */
[----:B---3--:R-:W-:-:S05]  /*00f0*/  FMUL R7, R2, R7 ;  /* 0x0000000702077220 */ /* 0x008fca0000400000 */
[----:B------:R-:W-:Y:S01]  /*0100*/  STG.E desc[UR4][R4.64], R7 ;  /* 0x0000000704007986 */ /* 0x000fe2000c101904 */
[----:B------:R-:W-:Y:S05]  /*0110*/  EXIT ;  /* 0x000000000000794d */ /* 0x000fea0003800000 */
.L_x_0:
[----:B------:R-:W-:-:S00]  /*0120*/  BRA `(.L_x_0) ;  /* 0xfffffffc00fc7947 */ /* 0x000fc0000383ffff */
[----:B------:R-:W-:-:S00]  /*0130*/  NOP ;  /* 0x0000000000007918 */ /* 0x000fc00000000000 */
        /* <DEDUP_REMOVED lines=12> */
.L_x_78:


//--------------------- .text._Z22relu_derivative_kernelPfS_i --------------------------
	.section	.text._Z22relu_derivative_kernelPfS_i,"ax",@progbits
	.align	128
        .global         _Z22relu_derivative_kernelPfS_i
        .type           _Z22relu_derivative_kernelPfS_i,@function
        .size           _Z22relu_derivative_kernelPfS_i,(.L_x_79 - _Z22relu_derivative_kernelPfS_i)
        .other          _Z22relu_derivative_kernelPfS_i,@"STO_CUDA_ENTRY STV_DEFAULT"
_Z22relu_derivative_kernelPfS_i:
.text._Z22relu_derivative_kernelPfS_i:
        /* <DEDUP_REMOVED lines=13> */
[----:B--2---:R-:W-:Y:S01]  /*00d0*/  IMAD.WIDE R4, R7, 0x4, R4 ;  /* 0x0000000407047825 */ /* 0x004fe200078e0204 */
[----:B---3--:R-:W-:-:S05]  /*00e0*/  FSET.BF.GT.AND R7, R2, RZ, PT ;  /* 0x000000ff0207720a */ /* 0x008fca0003804000 */
[----:B------:R-:W-:Y:S01]  /*00f0*/  STG.E desc[UR4][R4.64], R7 ;  /* 0x0000000704007986 */ /* 0x000fe2000c101904 */
[----:B------:R-:W-:Y:S05]  /*0100*/  EXIT ;  /* 0x000000000000794d */ /* 0x000fea0003800000 */
.L_x_1:
        /* <DEDUP_REMOVED lines=15> */
.L_x_79:


//--------------------- .text._Z15avg_rows_kernelPfS_ii --------------------------
	.section	.text._Z15avg_rows_kernelPfS_ii,"ax",@progbits
	.align	128
        .global         _Z15avg_rows_kernelPfS_ii
        .type           _Z15avg_rows_kernelPfS_ii,@function
        .size           _Z15avg_rows_kernelPfS_ii,(.L_x_76 - _Z15avg_rows_kernelPfS_ii)
        .other          _Z15avg_rows_kernelPfS_ii,@"STO_CUDA_ENTRY STV_DEFAULT"
_Z15avg_rows_kernelPfS_ii:
.text._Z15avg_rows_kernelPfS_ii:
        /* <DEDUP_REMOVED lines=8> */
[----:B------:R-:W0:Y:S01]  /*0080*/  LDCU UR12, c[0x0][0x394] ;  /* 0x00007280ff0c77ac */ /* 0x000e220008000800 */
[----:B------:R-:W-:Y:S01]  /*0090*/  HFMA2 R3, -RZ, RZ, 0, 0 ;  /* 0x00000000ff037431 */ /* 0x000fe200000001ff */
[----:B------:R-:W1:Y:S01]  /*00a0*/  LDCU.64 UR10, c[0x0][0x358] ;  /* 0x00006b00ff0a77ac */ /* 0x000e620008000a00 */
[----:B0-----:R-:W-:-:S09]  /*00b0*/  UISETP.GE.AND UP0, UPT, UR12, 0x1, UPT ;  /* 0x000000010c00788c */ /* 0x001fd2000bf06270 */
[----:B-1----:R-:W-:Y:S05]  /*00c0*/  BRA.U !UP0, `(.L_x_2) ;  /* 0x0000000508a87547 */ /* 0x002fea000b800000 */
[----:B------:R-:W-:Y:S02]  /*00d0*/  UISETP.GE.U32.AND UP1, UPT, UR12, 0x10, UPT ;  /* 0x000000100c00788c */ /* 0x000fe4000bf26070 */
[----:B------:R-:W-:Y:S01]  /*00e0*/  IMAD R0, R2, UR12, RZ ;  /* 0x0000000c02007c24 */ /* 0x000fe2000f8e02ff */
[----:B------:R-:W-:Y:S01]  /*00f0*/  ULOP3.LUT UR8, UR12, 0xf, URZ, 0xc0, !UPT ;  /* 0x0000000f0c087892 */ /* 0x000fe2000f8ec0ff */
[----:B------:R-:W-:Y:S01]  /*0100*/  IMAD.MOV.U32 R3, RZ, RZ, RZ ;  /* 0x000000ffff037224 */ /* 0x000fe200078e00ff */
[----:B------:R-:W-:Y:S02]  /*0110*/  UMOV UR4, URZ ;  /* 0x000000ff00047c82 */ /* 0x000fe40008000000 */
[----:B------:R-:W-:Y:S02]  /*0120*/  UISETP.NE.AND UP0, UPT, UR8, URZ, UPT ;  /* 0x000000ff0800728c */ /* 0x000fe4000bf05270 */
[----:B------:R-:W-:Y:S09]  /*0130*/  BRA.U !UP1, `(.L_x_3) ;  /* 0x0000000109b87547 */ /* 0x000ff2000b800000 */
[----:B------:R-:W0:Y:S01]  /*0140*/  LDCU.64 UR6, c[0x0][0x380] ;  /* 0x00007000ff0677ac */ /* 0x000e220008000a00 */
[----:B------:R-:W-:Y:S01]  /*0150*/  MOV R3, RZ ;  /* 0x000000ff00037202 */ /* 0x000fe20000000f00 */
[----:B------:R-:W-:Y:S01]  /*0160*/  IMAD.MOV.U32 R6, RZ, RZ, R0 ;  /* 0x000000ffff067224 */ /* 0x000fe200078e0000 */
[----:B------:R-:W-:-:S04]  /*0170*/  ULOP3.LUT UR4, UR12, 0x7ffffff0, URZ, 0xc0, !UPT ;  /* 0x7ffffff00c047892 */ /* 0x000fc8000f8ec0ff */
[----:B------:R-:W-:Y:S02]  /*0180*/  UIADD3 UR9, UPT, UPT, -UR4, URZ, URZ ;  /* 0x000000ff04097290 */ /* 0x000fe4000fffe1ff */
[----:B0-----:R-:W-:-:S04]  /*0190*/  UIADD3 UR5, UP1, UPT, UR6, 0x20, URZ ;  /* 0x0000002006057890 */ /* 0x001fc8000ff3e0ff */
[----:B------:R-:W-:-:S12]  /*01a0*/  UIADD3.X UR6, UPT, UPT, URZ, UR7, URZ, UP1, !UPT ;  /* 0x00000007ff067290 */ /* 0x000fd80008ffe4ff */
.L_x_4:
[----:B------:R-:W-:Y:S01]  /*01b0*/  MOV R4, UR5 ;  /* 0x0000000500047c02 */ /* 0x000fe20008000f00 */
[----:B------:R-:W-:-:S04]  /*01c0*/  IMAD.U32 R5, RZ, RZ, UR6 ;  /* 0x00000006ff057e24 */ /* 0x000fc8000f8e00ff */
[----:B------:R-:W-:-:S05]  /*01d0*/  IMAD.WIDE R4, R6, 0x4, R4 ;  /* 0x0000000406047825 */ /* 0x000fca00078e0204 */
[----:B------:R-:W2:Y:S04]  /*01e0*/  LDG.E R16, desc[UR10][R4.64+-0x20] ;  /* 0xffffe00a04107981 */ /* 0x000ea8000c1e1900 */
[----:B------:R-:W3:Y:S04]  /*01f0*/  LDG.E R15, desc[UR10][R4.64+-0x1c] ;  /* 0xffffe40a040f7981 */ /* 0x000ee8000c1e1900 */
[----:B------:R-:W4:Y:S04]  /*0200*/  LDG.E R18, desc[UR10][R4.64+-0x18] ;  /* 0xffffe80a04127981 */ /* 0x000f28000c1e1900 */
[----:B------:R-:W5:Y:S04]  /*0210*/  LDG.E R20, desc[UR10][R4.64+-0x14] ;  /* 0xffffec0a04147981 */ /* 0x000f68000c1e1900 */
        /* <DEDUP_REMOVED lines=11> */
[----:B------:R-:W5:Y:S01]  /*02d0*/  LDG.E R14, desc[UR10][R4.64+0x1c] ;  /* 0x00001c0a040e7981 */ /* 0x000f62000c1e1900 */
[----:B------:R-:W-:Y:S01]  /*02e0*/  UIADD3 UR9, UPT, UPT, UR9, 0x10, URZ ;  /* 0x0000001009097890 */ /* 0x000fe2000fffe0ff */
[----:B------:R-:W-:-:S03]  /*02f0*/  IADD3 R6, PT, PT, R6, 0x10, RZ ;  /* 0x0000001006067810 */ /* 0x000fc60007ffe0ff */
[----:B------:R-:W-:Y:S01]  /*0300*/  UISETP.NE.AND UP1, UPT, UR9, URZ, UPT ;  /* 0x000000ff0900728c */ /* 0x000fe2000bf25270 */
[----:B--2---:R-:W-:-:S04]  /*0310*/  FADD R16, R16, R3 ;  /* 0x0000000310107221 */ /* 0x004fc80000000000 */
[----:B---3--:R-:W-:-:S04]  /*0320*/  FADD R15, R16, R15 ;  /* 0x0000000f100f7221 */ /* 0x008fc80000000000 */
[----:B----4-:R-:W-:-:S04]  /*0330*/  FADD R15, R15, R18 ;  /* 0x000000120f0f7221 */ /* 0x010fc80000000000 */
[----:B-----5:R-:W-:-:S04]  /*0340*/  FADD R15, R15, R20 ;  /* 0x000000140f0f7221 */ /* 0x020fc80000000000 */
[----:B------:R-:W-:-:S04]  /*0350*/  FADD R15, R15, R22 ;  /* 0x000000160f0f7221 */ /* 0x000fc80000000000 */
        /* <DEDUP_REMOVED lines=10> */
[----:B------:R-:W-:Y:S01]  /*0400*/  FADD R3, R7, R14 ;  /* 0x0000000e07037221 */ /* 0x000fe20000000000 */
[----:B------:R-:W-:Y:S06]  /*0410*/  BRA.U UP1, `(.L_x_4) ;  /* 0xfffffffd01647547 */ /* 0x000fec000b83ffff */
.L_x_3:
[----:B------:R-:W-:Y:S05]  /*0420*/  BRA.U !UP0, `(.L_x_2) ;  /* 0x0000000108d07547 */ /* 0x000fea000b800000 */
[----:B------:R-:W-:Y:S02]  /*0430*/  UISETP.GE.U32.AND UP0, UPT, UR8, 0x8, UPT ;  /* 0x000000080800788c */ /* 0x000fe4000bf06070 */
[----:B------:R-:W-:-:S04]  /*0440*/  ULOP3.LUT UR6, UR12, 0x7, URZ, 0xc0, !UPT ;  /* 0x000000070c067892 */ /* 0x000fc8000f8ec0ff */
[----:B------:R-:W-:-:S03]  /*0450*/  UISETP.NE.AND UP1, UPT, UR6, URZ, UPT ;  /* 0x000000ff0600728c */ /* 0x000fc6000bf25270 */
[----:B------:R-:W-:Y:S08]  /*0460*/  BRA.U !UP0, `(.L_x_5) ;  /* 0x0000000108507547 */ /* 0x000ff0000b800000 */
[----:B------:R-:W0:Y:S01]  /*0470*/  LDC.64 R4, c[0x0][0x380] ;  /* 0x0000e000ff047b82 */ /* 0x000e220000000a00 */
[----:B------:R-:W-:-:S04]  /*0480*/  VIADD R7, R0, UR4 ;  /* 0x0000000400077c36 */ /* 0x000fc80008000000 */
[----:B0-----:R-:W-:-:S05]  /*0490*/  IMAD.WIDE R4, R7, 0x4, R4 ;  /* 0x0000000407047825 */ /* 0x001fca00078e0204 */
[----:B------:R-:W2:Y:S04]  /*04a0*/  LDG.E R6, desc[UR10][R4.64] ;  /* 0x0000000a04067981 */ /* 0x000ea8000c1e1900 */
[----:B------:R-:W3:Y:S04]  /*04b0*/  LDG.E R7, desc[UR10][R4.64+0x4] ;  /* 0x0000040a04077981 */ /* 0x000ee8000c1e1900 */
[----:B------:R-:W4:Y:S04]  /*04c0*/  LDG.E R9, desc[UR10][R4.64+0x8] ;  /* 0x0000080a04097981 */ /* 0x000f28000c1e1900 */
[----:B------:R-:W5:Y:S04]  /*04d0*/  LDG.E R11, desc[UR10][R4.64+0xc] ;  /* 0x00000c0a040b7981 */ /* 0x000f68000c1e1900 */
[----:B------:R-:W5:Y:S04]  /*04e0*/  LDG.E R13, desc[UR10][R4.64+0x10] ;  /* 0x0000100a040d7981 */ /* 0x000f68000c1e1900 */
[----:B------:R-:W5:Y:S04]  /*04f0*/  LDG.E R15, desc[UR10][R4.64+0x14] ;  /* 0x0000140a040f7981 */ /* 0x000f68000c1e1900 */
[----:B------:R-:W5:Y:S04]  /*0500*/  LDG.E R17, desc[UR10][R4.64+0x18] ;  /* 0x0000180a04117981 */ /* 0x000f68000c1e1900 */
[----:B------:R-:W5:Y:S01]  /*0510*/  LDG.E R19, desc[UR10][R4.64+0x1c] ;  /* 0x00001c0a04137981 */ /* 0x000f62000c1e1900 */
[----:B------:R-:W-:Y:S01]  /*0520*/  UIADD3 UR4, UPT, UPT, UR4, 0x8, URZ ;  /* 0x0000000804047890 */ /* 0x000fe2000fffe0ff */
[----:B--2---:R-:W-:-:S04]  /*0530*/  FADD R6, R3, R6 ;  /* 0x0000000603067221 */ /* 0x004fc80000000000 */
[----:B---3--:R-:W-:-:S04]  /*0540*/  FADD R6, R6, R7 ;  /* 0x0000000706067221 */ /* 0x008fc80000000000 */
[----:B----4-:R-:W-:-:S04]  /*0550*/  FADD R6, R6, R9 ;  /* 0x0000000906067221 */ /* 0x010fc80000000000 */
[----:B-----5:R-:W-:-:S04]  /*0560*/  FADD R6, R6, R11 ;  /* 0x0000000b06067221 */ /* 0x020fc80000000000 */
[----:B------:R-:W-:-:S04]  /*0570*/  FADD R6, R6, R13 ;  /* 0x0000000d06067221 */ /* 0x000fc80000000000 */
[----:B------:R-:W-:-:S04]  /*0580*/  FADD R6, R6, R15 ;  /* 0x0000000f06067221 */ /* 0x000fc80000000000 */
[----:B------:R-:W-:-:S04]  /*0590*/  FADD R6, R6, R17 ;  /* 0x0000001106067221 */ /* 0x000fc80000000000 */
[----:B------:R-:W-:-:S07]  /*05a0*/  FADD R3, R6, R19 ;  /* 0x0000001306037221 */ /* 0x000fce0000000000 */
.L_x_5:
[----:B------:R-:W-:Y:S05]  /*05b0*/  BRA.U !UP1, `(.L_x_2) ;  /* 0x00000001096c7547 */ /* 0x000fea000b800000 */
[----:B------:R-:W-:Y:S02]  /*05c0*/  UISETP.GE.U32.AND UP0, UPT, UR6, 0x4, UPT ;  /* 0x000000040600788c */ /* 0x000fe4000bf06070 */
[----:B------:R-:W-:-:S04]  /*05d0*/  ULOP3.LUT UR5, UR12, 0x3, URZ, 0xc0, !UPT ;  /* 0x000000030c057892 */ /* 0x000fc8000f8ec0ff */
[----:B------:R-:W-:-:S03]  /*05e0*/  UISETP.NE.AND UP1, UPT, UR5, URZ, UPT ;  /* 0x000000ff0500728c */ /* 0x000fc6000bf25270 */
[----:B------:R-:W-:Y:S08]  /*05f0*/  BRA.U !UP0, `(.L_x_6) ;  /* 0x0000000108307547 */ /* 0x000ff0000b800000 */
[----:B------:R-:W0:Y:S01]  /*0600*/  LDC.64 R4, c[0x0][0x380] ;  /* 0x0000e000ff047b82 */ /* 0x000e220000000a00 */
[----:B------:R-:W-:-:S05]  /*0610*/  IADD3 R7, PT, PT, R0, UR4, RZ ;  /* 0x0000000400077c10 */ /* 0x000fca000fffe0ff */
[----:B0-----:R-:W-:-:S05]  /*0620*/  IMAD.WIDE R4, R7, 0x4, R4 ;  /* 0x0000000407047825 */ /* 0x001fca00078e0204 */
[----:B------:R-:W2:Y:S04]  /*0630*/  LDG.E R6, desc[UR10][R4.64] ;  /* 0x0000000a04067981 */ /* 0x000ea8000c1e1900 */
[----:B------:R-:W3:Y:S04]  /*0640*/  LDG.E R7, desc[UR10][R4.64+0x4] ;  /* 0x0000040a04077981 */ /* 0x000ee8000c1e1900 */
[----:B------:R-:W4:Y:S04]  /*0650*/  LDG.E R9, desc[UR10][R4.64+0x8] ;  /* 0x0000080a04097981 */ /* 0x000f28000c1e1900 */
[----:B------:R-:W5:Y:S01]  /*0660*/  LDG.E R11, desc[UR10][R4.64+0xc] ;  /* 0x00000c0a040b7981 */ /* 0x000f62000c1e1900 */
[----:B------:R-:W-:Y:S01]  /*0670*/  UIADD3 UR4, UPT, UPT, UR4, 0x4, URZ ;  /* 0x0000000404047890 */ /* 0x000fe2000fffe0ff */
[----:B--2---:R-:W-:-:S04]  /*0680*/  FADD R6, R3, R6 ;  /* 0x0000000603067221 */ /* 0x004fc80000000000 */
[----:B---3--:R-:W-:-:S04]  /*0690*/  FADD R6, R6, R7 ;  /* 0x0000000706067221 */ /* 0x008fc80000000000 */
[----:B----4-:R-:W-:-:S04]  /*06a0*/  FADD R6, R6, R9 ;  /* 0x0000000906067221 */ /* 0x010fc80000000000 */
[----:B-----5:R-:W-:-:S07]  /*06b0*/  FADD R3, R6, R11 ;  /* 0x0000000b06037221 */ /* 0x020fce0000000000 */
.L_x_6:
[----:B------:R-:W-:Y:S05]  /*06c0*/  BRA.U !UP1, `(.L_x_2) ;  /* 0x0000000109287547 */ /* 0x000fea000b800000 */
[----:B------:R-:W0:Y:S01]  /*06d0*/  LDC.64 R6, c[0x0][0x380] ;  /* 0x0000e000ff067b82 */ /* 0x000e220000000a00 */
[----:B------:R-:W-:Y:S01]  /*06e0*/  VIADD R9, R0, UR4 ;  /* 0x0000000400097c36 */ /* 0x000fe20008000000 */
[----:B------:R-:W-:-:S12]  /*06f0*/  UIADD3 UR5, UPT, UPT, -UR5, URZ, URZ ;  /* 0x000000ff05057290 */ /* 0x000fd8000fffe1ff */
.L_x_7:
[----:B0-----:R-:W-:-:S06]  /*0700*/  IMAD.WIDE R4, R9, 0x4, R6 ;  /* 0x0000000409047825 */ /* 0x001fcc00078e0206 */
[----:B------:R-:W2:Y:S01]  /*0710*/  LDG.E R4, desc[UR10][R4.64] ;  /* 0x0000000a04047981 */ /* 0x000ea2000c1e1900 */
[----:B------:R-:W-:Y:S01]  /*0720*/  UIADD3 UR5, UPT, UPT, UR5, 0x1, URZ ;  /* 0x0000000105057890 */ /* 0x000fe2000fffe0ff */
[----:B------:R-:W-:-:S03]  /*0730*/  IADD3 R9, PT, PT, R9, 0x1, RZ ;  /* 0x0000000109097810 */ /* 0x000fc60007ffe0ff */
[----:B------:R-:W-:Y:S01]  /*0740*/  UISETP.NE.AND UP0, UPT, UR5, URZ, UPT ;  /* 0x000000ff0500728c */ /* 0x000fe2000bf05270 */
[----:B--2---:R-:W-:-:S08]  /*0750*/  FADD R3, R4, R3 ;  /* 0x0000000304037221 */ /* 0x004fd00000000000 */
[----:B------:R-:W-:Y:S05]  /*0760*/  BRA.U UP0, `(.L_x_7) ;  /* 0xfffffffd00e47547 */ /* 0x000fea000b83ffff */
.L_x_2:
[----:B------:R-:W-:Y:S01]  /*0770*/  I2FP.F32.S32 R6, UR12 ;  /* 0x0000000c00067c45 */ /* 0x000fe20008201400 */
[----:B------:R-:W-:Y:S03]  /*0780*/  BSSY.RECONVERGENT B0, `(.L_x_8) ;  /* 0x000000c000007945 */ /* 0x000fe60003800200 */
[----:B------:R-:W0:Y:S08]  /*0790*/  MUFU.RCP R5, R6 ;  /* 0x0000000600057308 */ /* 0x000e300000001000 */
[----:B------:R-:W1:Y:S01]  /*07a0*/  FCHK P0, R3, R6 ;  /* 0x0000000603007302 */ /* 0x000e620000000000 */
[----:B0-----:R-:W-:-:S04]  /*07b0*/  FFMA R0, -R6, R5, 1 ;  /* 0x3f80000006007423 */ /* 0x001fc80000000105 */
[----:B------:R-:W-:-:S04]  /*07c0*/  FFMA R0, R5, R0, R5 ;  /* 0x0000000005007223 */ /* 0x000fc80000000005 */
[----:B------:R-:W-:-:S04]  /*07d0*/  FFMA R5, R0, R3, RZ ;  /* 0x0000000300057223 */ /* 0x000fc800000000ff */
[----:B------:R-:W-:-:S04]  /*07e0*/  FFMA R4, -R6, R5, R3 ;  /* 0x0000000506047223 */ /* 0x000fc80000000103 */
[----:B------:R-:W-:Y:S01]  /*07f0*/  FFMA R7, R0, R4, R5 ;  /* 0x0000000400077223 */ /* 0x000fe20000000005 */
[----:B-1----:R-:W-:Y:S06]  /*0800*/  @!P0 BRA `(.L_x_9) ;  /* 0x00000000000c8947 */ /* 0x002fec0003800000 */
[----:B------:R-:W-:-:S07]  /*0810*/  MOV R4, 0x830 ;  /* 0x0000083000047802 */ /* 0x000fce0000000f00 */
[----:B------:R-:W-:Y:S05]  /*0820*/  CALL.REL.NOINC `($__internal_0_$__cuda_sm3x_div_rn_noftz_f32_slowpath) ;  /* 0x0000000000187944 */ /* 0x000fea0003c00000 */
[----:B------:R-:W-:-:S07]  /*0830*/  IMAD.MOV.U32 R7, RZ, RZ, R0 ;  /* 0x000000ffff077224 */ /* 0x000fce00078e0000 */
.L_x_9:
[----:B------:R-:W-:Y:S05]  /*0840*/  BSYNC.RECONVERGENT B0 ;  /* 0x0000000000007941 */ /* 0x000fea0003800200 */
.L_x_8:
[----:B------:R-:W0:Y:S02]  /*0850*/  LDC.64 R4, c[0x0][0x388] ;  /* 0x0000e200ff047b82 */ /* 0x000e240000000a00 */
[----:B0-----:R-:W-:-:S05]  /*0860*/  IMAD.WIDE R2, R2, 0x4, R4 ;  /* 0x0000000402027825 */ /* 0x001fca00078e0204 */
[----:B------:R-:W-:Y:S01]  /*0870*/  STG.E desc[UR10][R2.64], R7 ;  /* 0x0000000702007986 */ /* 0x000fe2000c10190a */
[----:B------:R-:W-:Y:S05]  /*0880*/  EXIT ;  /* 0x000000000000794d */ /* 0x000fea0003800000 */
        .weak           $__internal_0_$__cuda_sm3x_div_rn_noftz_f32_slowpath
        .type           $__internal_0_$__cuda_sm3x_div_rn_noftz_f32_slowpath,@function
        .size           $__internal_0_$__cuda_sm3x_div_rn_noftz_f32_slowpath,(.L_x_76 - $__internal_0_$__cuda_sm3x_div_rn_noftz_f32_slowpath)
$__internal_0_$__cuda_sm3x_div_rn_noftz_f32_slowpath:
[----:B------:R-:W-:Y:S01]  /*0890*/  SHF.R.U32.HI R5, RZ, 0x17, R6 ;  /* 0x00000017ff057819 */ /* 0x000fe20000011606 */
[----:B------:R-:W-:Y:S01]  /*08a0*/  BSSY.RECONVERGENT B1, `(.L_x_10) ;  /* 0x0000063000017945 */ /* 0x000fe20003800200 */
[----:B------:R-:W-:Y:S02]  /*08b0*/  SHF.R.U32.HI R0, RZ, 0x17, R3 ;  /* 0x00000017ff007819 */ /* 0x000fe40000011603 */
[----:B------:R-:W-:Y:S02]  /*08c0*/  LOP3.LUT R5, R5, 0xff, RZ, 0xc0, !PT ;  /* 0x000000ff05057812 */ /* 0x000fe400078ec0ff */
[----:B------:R-:W-:Y:S02]  /*08d0*/  LOP3.LUT R10, R0, 0xff, RZ, 0xc0, !PT ;  /* 0x000000ff000a7812 */ /* 0x000fe400078ec0ff */
[----:B------:R-:W-:-:S03]  /*08e0*/  IADD3 R8, PT, PT, R5, -0x1, RZ ;  /* 0xffffffff05087810 */ /* 0x000fc60007ffe0ff */
[----:B------:R-:W-:Y:S01]  /*08f0*/  VIADD R9, R10, 0xffffffff ;  /* 0xffffffff0a097836 */ /* 0x000fe20000000000 */
[----:B------:R-:W-:-:S04]  /*0900*/  ISETP.GT.U32.AND P0, PT, R8, 0xfd, PT ;  /* 0x000000fd0800780c */ /* 0x000fc80003f04070 */
[----:B------:R-:W-:-:S13]  /*0910*/  ISETP.GT.U32.OR P0, PT, R9, 0xfd, P0 ;  /* 0x000000fd0900780c */ /* 0x000fda0000704470 */
[----:B------:R-:W-:Y:S01]  /*0920*/  @!P0 MOV R7, RZ ;  /* 0x000000ff00078202 */ /* 0x000fe20000000f00 */
[----:B------:R-:W-:Y:S06]  /*0930*/  @!P0 BRA `(.L_x_11) ;  /* 0x0000000000608947 */ /* 0x000fec0003800000 */
[----:B------:R-:W-:Y:S01]  /*0940*/  FSETP.GTU.FTZ.AND P0, PT, |R3|, +INF , PT ;  /* 0x7f8000000300780b */ /* 0x000fe20003f1c200 */
[----:B------:R-:W-:Y:S01]  /*0950*/  IMAD.MOV.U32 R0, RZ, RZ, R6 ;  /* 0x000000ffff007224 */ /* 0x000fe200078e0006 */
[----:B------:R-:W-:-:S04]  /*0960*/  FSETP.GTU.FTZ.AND P1, PT, |R6|, +INF , PT ;  /* 0x7f8000000600780b */ /* 0x000fc80003f3c200 */
[----:B------:R-:W-:-:S13]  /*0970*/  PLOP3.LUT P0, PT, P0, P1, PT, 0xf8, 0x8f ;  /* 0x00000000008f781c */ /* 0x000fda0000703f70 */
[----:B------:R-:W-:Y:S05]  /*0980*/  @P0 BRA `(.L_x_12) ;  /* 0x00000004004c0947 */ /* 0x000fea0003800000 */
[----:B------:R-:W-:-:S13]  /*0990*/  LOP3.LUT P0, RZ, R6, 0x7fffffff, R3, 0xc8, !PT ;  /* 0x7fffffff06ff7812 */ /* 0x000fda000780c803 */
[----:B------:R-:W-:Y:S05]  /*09a0*/  @!P0 BRA `(.L_x_13) ;  /* 0x00000004003c8947 */ /* 0x000fea0003800000 */
[C---:B------:R-:W-:Y:S02]  /*09b0*/  FSETP.NEU.FTZ.AND P2, PT, |R3|.reuse, +INF , PT ;  /* 0x7f8000000300780b */ /* 0x040fe40003f5d200 */
[----:B------:R-:W-:Y:S02]  /*09c0*/  FSETP.NEU.FTZ.AND P1, PT, |R0|, +INF , PT ;  /* 0x7f8000000000780b */ /* 0x000fe40003f3d200 */
[----:B------:R-:W-:-:S11]  /*09d0*/  FSETP.NEU.FTZ.AND P0, PT, |R3|, +INF , PT ;  /* 0x7f8000000300780b */ /* 0x000fd60003f1d200 */
[----:B------:R-:W-:Y:S05]  /*09e0*/  @!P1 BRA !P2, `(.L_x_13) ;  /* 0x00000004002c9947 */ /* 0x000fea0005000000 */
[----:B------:R-:W-:-:S04]  /*09f0*/  LOP3.LUT P2, RZ, R3, 0x7fffffff, RZ, 0xc0, !PT ;  /* 0x7fffffff03ff7812 */ /* 0x000fc8000784c0ff */
[----:B------:R-:W-:-:S13]  /*0a00*/  PLOP3.LUT P1, PT, P1, P2, PT, 0x2f, 0xf2 ;  /* 0x0000000000f2781c */ /* 0x000fda0000f24577 */
[----:B------:R-:W-:Y:S05]  /*0a10*/  @P1 BRA `(.L_x_14) ;  /* 0x0000000400181947 */ /* 0x000fea0003800000 */
[----:B------:R-:W-:-:S04]  /*0a20*/  LOP3.LUT P1, RZ, R6, 0x7fffffff, RZ, 0xc0, !PT ;  /* 0x7fffffff06ff7812 */ /* 0x000fc8000782c0ff */
[----:B------:R-:W-:-:S13]  /*0a30*/  PLOP3.LUT P0, PT, P0, P1, PT, 0x2f, 0xf2 ;  /* 0x0000000000f2781c */ /* 0x000fda0000702577 */
[----:B------:R-:W-:Y:S05]  /*0a40*/  @P0 BRA `(.L_x_15) ;  /* 0x0000000400000947 */ /* 0x000fea0003800000 */
[----:B------:R-:W-:Y:S02]  /*0a50*/  ISETP.GE.AND P0, PT, R9, RZ, PT ;  /* 0x000000ff0900720c */ /* 0x000fe40003f06270 */
[----:B------:R-:W-:-:S11]  /*0a60*/  ISETP.GE.AND P1, PT, R8, RZ, PT ;  /* 0x000000ff0800720c */ /* 0x000fd60003f26270 */
[----:B------:R-:W-:Y:S01]  /*0a70*/  @P0 MOV R7, RZ ;  /* 0x000000ff00070202 */ /* 0x000fe20000000f00 */
[----:B------:R-:W-:Y:S02]  /*0a80*/  @!P0 IMAD.MOV.U32 R7, RZ, RZ, -0x40 ;  /* 0xffffffc0ff078424 */ /* 0x000fe400078e00ff */
[----:B------:R-:W-:Y:S01]  /*0a90*/  @!P0 FFMA R3, R3, 1.84467440737095516160e+19, RZ ;  /* 0x5f80000003038823 */ /* 0x000fe200000000ff */
[----:B------:R-:W-:Y:S02]  /*0aa0*/  @!P1 FFMA R6, R0, 1.84467440737095516160e+19, RZ ;  /* 0x5f80000000069823 */ /* 0x000fe400000000ff */
[----:B------:R-:W-:-:S07]  /*0ab0*/  @!P1 IADD3 R7, PT, PT, R7, 0x40, RZ ;  /* 0x0000004007079810 */ /* 0x000fce0007ffe0ff */
.L_x_11:
[----:B------:R-:W-:Y:S01]  /*0ac0*/  LEA R9, R5, 0xc0800000, 0x17 ;  /* 0xc080000005097811 */ /* 0x000fe200078eb8ff */
[----:B------:R-:W-:Y:S03]  /*0ad0*/  BSSY.RECONVERGENT B2, `(.L_x_16) ;  /* 0x0000036000027945 */ /* 0x000fe60003800200 */
[----:B------:R-:W-:Y:S01]  /*0ae0*/  IADD3 R9, PT, PT, -R9, R6, RZ ;  /* 0x0000000609097210 */ /* 0x000fe20007ffe1ff */
[----:B------:R-:W-:-:S03]  /*0af0*/  VIADD R6, R10, 0xffffff81 ;  /* 0xffffff810a067836 */ /* 0x000fc60000000000 */
[----:B------:R-:W0:Y:S01]  /*0b00*/  MUFU.RCP R8, R9 ;  /* 0x0000000900087308 */ /* 0x000e220000001000 */
[----:B------:R-:W-:Y:S01]  /*0b10*/  FADD.FTZ R11, -R9, -RZ ;  /* 0x800000ff090b7221 */ /* 0x000fe20000010100 */
[C---:B------:R-:W-:Y:S01]  /*0b20*/  IMAD R0, R6.reuse, -0x800000, R3 ;  /* 0xff80000006007824 */ /* 0x040fe200078e0203 */
[----:B------:R-:W-:-:S04]  /*0b30*/  IADD3 R6, PT, PT, R6, 0x7f, -R5 ;  /* 0x0000007f06067810 */ /* 0x000fc80007ffe805 */
[----:B------:R-:W-:Y:S01]  /*0b40*/  IADD3 R6, PT, PT, R6, R7, RZ ;  /* 0x0000000706067210 */ /* 0x000fe20007ffe0ff */
[----:B0-----:R-:W-:-:S04]  /*0b50*/  FFMA R13, R8, R11, 1 ;  /* 0x3f800000080d7423 */ /* 0x001fc8000000000b */
[----:B------:R-:W-:-:S04]  /*0b60*/  FFMA R10, R8, R13, R8 ;  /* 0x0000000d080a7223 */ /* 0x000fc80000000008 */
[----:B------:R-:W-:-:S04]  /*0b70*/  FFMA R3, R0, R10, RZ ;  /* 0x0000000a00037223 */ /* 0x000fc800000000ff */
[----:B------:R-:W-:-:S04]  /*0b80*/  FFMA R8, R11, R3, R0 ;  /* 0x000000030b087223 */ /* 0x000fc80000000000 */
[----:B------:R-:W-:-:S04]  /*0b90*/  FFMA R13, R10, R8, R3 ;  /* 0x000000080a0d7223 */ /* 0x000fc80000000003 */
[----:B------:R-:W-:-:S04]  /*0ba0*/  FFMA R8, R11, R13, R0 ;  /* 0x0000000d0b087223 */ /* 0x000fc80000000000 */
[----:B------:R-:W-:-:S05]  /*0bb0*/  FFMA R0, R10, R8, R13 ;  /* 0x000000080a007223 */ /* 0x000fca000000000d */
[----:B------:R-:W-:-:S04]  /*0bc0*/  SHF.R.U32.HI R3, RZ, 0x17, R0 ;  /* 0x00000017ff037819 */ /* 0x000fc80000011600 */
[----:B------:R-:W-:-:S04]  /*0bd0*/  LOP3.LUT R3, R3, 0xff, RZ, 0xc0, !PT ;  /* 0x000000ff03037812 */ /* 0x000fc800078ec0ff */
[----:B------:R-:W-:-:S05]  /*0be0*/  IADD3 R7, PT, PT, R3, R6, RZ ;  /* 0x0000000603077210 */ /* 0x000fca0007ffe0ff */
[----:B------:R-:W-:-:S05]  /*0bf0*/  VIADD R3, R7, 0xffffffff ;  /* 0xffffffff07037836 */ /* 0x000fca0000000000 */
[----:B------:R-:W-:-:S13]  /*0c00*/  ISETP.GE.U32.AND P0, PT, R3, 0xfe, PT ;  /* 0x000000fe0300780c */ /* 0x000fda0003f06070 */
[----:B------:R-:W-:Y:S05]  /*0c10*/  @!P0 BRA `(.L_x_17) ;  /* 0x0000000000808947 */ /* 0x000fea0003800000 */
[----:B------:R-:W-:-:S13]  /*0c20*/  ISETP.GT.AND P0, PT, R7, 0xfe, PT ;  /* 0x000000fe0700780c */ /* 0x000fda0003f04270 */
[----:B------:R-:W-:Y:S05]  /*0c30*/  @P0 BRA `(.L_x_18) ;  /* 0x00000000006c0947 */ /* 0x000fea0003800000 */
[----:B------:R-:W-:-:S13]  /*0c40*/  ISETP.GE.AND P0, PT, R7, 0x1, PT ;  /* 0x000000010700780c */ /* 0x000fda0003f06270 */
[----:B------:R-:W-:Y:S05]  /*0c50*/  @P0 BRA `(.L_x_19) ;  /* 0x0000000000740947 */ /* 0x000fea0003800000 */
[----:B------:R-:W-:Y:S02]  /*0c60*/  ISETP.GE.AND P0, PT, R7, -0x18, PT ;  /* 0xffffffe80700780c */ /* 0x000fe40003f06270 */
[----:B------:R-:W-:-:S11]  /*0c70*/  LOP3.LUT R0, R0, 0x80000000, RZ, 0xc0, !PT ;  /* 0x8000000000007812 */ /* 0x000fd600078ec0ff */
[----:B------:R-:W-:Y:S05]  /*0c80*/  @!P0 BRA `(.L_x_19) ;  /* 0x0000000000688947 */ /* 0x000fea0003800000 */
[CCC-:B------:R-:W-:Y:S01]  /*0c90*/  FFMA.RZ R3, R10.reuse, R8.reuse, R13.reuse ;  /* 0x000000080a037223 */ /* 0x1c0fe2000000c00d */
[CCC-:B------:R-:W-:Y:S01]  /*0ca0*/  FFMA.RM R6, R10.reuse, R8.reuse, R13.reuse ;  /* 0x000000080a067223 */ /* 0x1c0fe2000000400d */
[C---:B------:R-:W-:Y:S02]  /*0cb0*/  ISETP.NE.AND P2, PT, R7.reuse, RZ, PT ;  /* 0x000000ff0700720c */ /* 0x040fe40003f45270 */
[----:B------:R-:W-:Y:S02]  /*0cc0*/  ISETP.NE.AND P1, PT, R7, RZ, PT ;  /* 0x000000ff0700720c */ /* 0x000fe40003f25270 */
[----:B------:R-:W-:Y:S01]  /*0cd0*/  LOP3.LUT R5, R3, 0x7fffff, RZ, 0xc0, !PT ;  /* 0x007fffff03057812 */ /* 0x000fe200078ec0ff */
[----:B------:R-:W-:Y:S01]  /*0ce0*/  FFMA.RP R3, R10, R8, R13 ;  /* 0x000000080a037223 */ /* 0x000fe2000000800d */
[----:B------:R-:W-:Y:S02]  /*0cf0*/  IADD3 R8, PT, PT, R7, 0x20, RZ ;  /* 0x0000002007087810 */ /* 0x000fe40007ffe0ff */
[----:B------:R-:W-:-:S02]  /*0d00*/  LOP3.LUT R5, R5, 0x800000, RZ, 0xfc, !PT ;  /* 0x0080000005057812 */ /* 0x000fc400078efcff */
[----:B------:R-:W-:Y:S02]  /*0d10*/  IADD3 R7, PT, PT, -R7, RZ, RZ ;  /* 0x000000ff07077210 */ /* 0x000fe40007ffe1ff */
[----:B------:R-:W-:Y:S02]  /*0d20*/  SHF.L.U32 R8, R5, R8, RZ ;  /* 0x0000000805087219 */ /* 0x000fe400000006ff */
[----:B------:R-:W-:Y:S02]  /*0d30*/  FSETP.NEU.FTZ.AND P0, PT, R3, R6, PT ;  /* 0x000000060300720b */ /* 0x000fe40003f1d000 */
[----:B------:R-:W-:Y:S02]  /*0d40*/  SEL R6, R7, RZ, P2 ;  /* 0x000000ff07067207 */ /* 0x000fe40001000000 */
[----:B------:R-:W-:Y:S02]  /*0d50*/  ISETP.NE.AND P1, PT, R8, RZ, P1 ;  /* 0x000000ff0800720c */ /* 0x000fe40000f25270 */
[----:B------:R-:W-:-:S02]  /*0d60*/  SHF.R.U32.HI R6, RZ, R6, R5 ;  /* 0x00000006ff067219 */ /* 0x000fc40000011605 */
[----:B------:R-:W-:Y:S02]  /*0d70*/  PLOP3.LUT P0, PT, P0, P1, PT, 0xf8, 0x8f ;  /* 0x00000000008f781c */ /* 0x000fe40000703f70 */
[----:B------:R-:W-:Y:S02]  /*0d80*/  SHF.R.U32.HI R8, RZ, 0x1, R6 ;  /* 0x00000001ff087819 */ /* 0x000fe40000011606 */
[----:B------:R-:W-:-:S04]  /*0d90*/  SEL R3, RZ, 0x1, !P0 ;  /* 0x00000001ff037807 */ /* 0x000fc80004000000 */
[----:B------:R-:W-:-:S04]  /*0da0*/  LOP3.LUT R3, R3, 0x1, R8, 0xf8, !PT ;  /* 0x0000000103037812 */ /* 0x000fc800078ef808 */
[----:B------:R-:W-:-:S05]  /*0db0*/  LOP3.LUT R3, R3, R6, RZ, 0xc0, !PT ;  /* 0x0000000603037212 */ /* 0x000fca00078ec0ff */
[----:B------:R-:W-:-:S05]  /*0dc0*/  IMAD.IADD R3, R8, 0x1, R3 ;  /* 0x0000000108037824 */ /* 0x000fca00078e0203 */
[----:B------:R-:W-:Y:S01]  /*0dd0*/  LOP3.LUT R0, R3, R0, RZ, 0xfc, !PT ;  /* 0x0000000003007212 */ /* 0x000fe200078efcff */
[----:B------:R-:W-:Y:S06]  /*0de0*/  BRA `(.L_x_19) ;  /* 0x0000000000107947 */ /* 0x000fec0003800000 */
.L_x_18:
[----:B------:R-:W-:-:S04]  /*0df0*/  LOP3.LUT R0, R0, 0x80000000, RZ, 0xc0, !PT ;  /* 0x8000000000007812 */ /* 0x000fc800078ec0ff */
[----:B------:R-:W-:Y:S01]  /*0e00*/  LOP3.LUT R0, R0, 0x7f800000, RZ, 0xfc, !PT ;  /* 0x7f80000000007812 */ /* 0x000fe200078efcff */
[----:B------:R-:W-:Y:S06]  /*0e10*/  BRA `(.L_x_19) ;  /* 0x0000000000047947 */ /* 0x000fec0003800000 */
.L_x_17:
[----:B------:R-:W-:-:S07]  /*0e20*/  LEA R0, R6, R0, 0x17 ;  /* 0x0000000006007211 */ /* 0x000fce00078eb8ff */
.L_x_19:
[----:B------:R-:W-:Y:S05]  /*0e30*/  BSYNC.RECONVERGENT B2 ;  /* 0x0000000000027941 */ /* 0x000fea0003800200 */
.L_x_16:
[----:B------:R-:W-:Y:S05]  /*0e40*/  BRA `(.L_x_20) ;  /* 0x0000000000207947 */ /* 0x000fea0003800000 */
.L_x_15:
[----:B------:R-:W-:-:S04]  /*0e50*/  LOP3.LUT R0, R6, 0x80000000, R3, 0x48, !PT ;  /* 0x8000000006007812 */ /* 0x000fc800078e4803 */
[----:B------:R-:W-:Y:S01]  /*0e60*/  LOP3.LUT R0, R0, 0x7f800000, RZ, 0xfc, !PT ;  /* 0x7f80000000007812 */ /* 0x000fe200078efcff */
[----:B------:R-:W-:Y:S06]  /*0e70*/  BRA `(.L_x_20) ;  /* 0x0000000000147947 */ /* 0x000fec0003800000 */
.L_x_14:
[----:B------:R-:W-:Y:S01]  /*0e80*/  LOP3.LUT R0, R6, 0x80000000, R3, 0x48, !PT ;  /* 0x8000000006007812 */ /* 0x000fe200078e4803 */
[----:B------:R-:W-:Y:S06]  /*0e90*/  BRA `(.L_x_20) ;  /* 0x00000000000c7947 */ /* 0x000fec0003800000 */
.L_x_13:
[----:B------:R-:W0:Y:S01]  /*0ea0*/  MUFU.RSQ R0, -QNAN ;  /* 0xffc0000000007908 */ /* 0x000e220000001400 */
[----:B------:R-:W-:Y:S05]  /*0eb0*/  BRA `(.L_x_20) ;  /* 0x0000000000047947 */ /* 0x000fea0003800000 */
.L_x_12:
[----:B------:R-:W-:-:S07]  /*0ec0*/  FADD.FTZ R0, R3, R0 ;  /* 0x0000000003007221 */ /* 0x000fce0000010000 */
.L_x_20:
[----:B------:R-:W-:Y:S05]  /*0ed0*/  BSYNC.RECONVERGENT B1 ;  /* 0x0000000000017941 */ /* 0x000fea0003800200 */
.L_x_10:
[----:B------:R-:W-:-:S04]  /*0ee0*/  HFMA2 R5, -RZ, RZ, 0, 0 ;  /* 0x00000000ff057431 */ /* 0x000fc800000001ff */
[----:B0-----:R-:W-:Y:S05]  /*0ef0*/  RET.REL.NODEC R4 `(_Z15avg_rows_kernelPfS_ii) ;  /* 0xfffffff004407950 */ /* 0x001fea0003c3ffff */
.L_x_21:
        /* <DEDUP_REMOVED lines=16> */
.L_x_76:


//--------------------- .text._Z12scale_kernelPffi --------------------------
	.section	.text._Z12scale_kernelPffi,"ax",@progbits
	.align	128
        .global         _Z12scale_kernelPffi
        .type           _Z12scale_kernelPffi,@function
        .size           _Z12scale_kernelPffi,(.L_x_81 - _Z12scale_kernelPffi)
        .other          _Z12scale_kernelPffi,@"STO_CUDA_ENTRY STV_DEFAULT"
_Z12scale_kernelPffi:
.text._Z12scale_kernelPffi:
        /* <DEDUP_REMOVED lines=9> */
[----:B------:R-:W1:Y:S01]  /*0090*/  LDCU.64 UR4, c[0x0][0x358] ;  /* 0x00006b00ff0477ac */ /* 0x000e620008000a00 */
[----:B------:R-:W2:Y:S01]  /*00a0*/  LDCU UR6, c[0x0][0x388] ;  /* 0x00007100ff0677ac */ /* 0x000ea20008000800 */
[----:B0-----:R-:W-:-:S05]  /*00b0*/  IMAD.WIDE R2, R5, 0x4, R2 ;  /* 0x0000000405027825 */ /* 0x001fca00078e0202 */
[----:B-1----:R-:W2:Y:S02]  /*00c0*/  LDG.E R0, desc[UR4][R2.64] ;  /* 0x0000000402007981 */ /* 0x002ea4000c1e1900 */
[----:B--2---:R-:W-:-:S05]  /*00d0*/  FMUL R5, R0, UR6 ;  /* 0x0000000600057c20 */ /* 0x004fca0008400000 */
[----:B------:R-:W-:Y:S01]  /*00e0*/  STG.E desc[UR4][R2.64], R5 ;  /* 0x0000000502007986 */ /* 0x000fe2000c101904 */
[----:B------:R-:W-:Y:S05]  /*00f0*/  EXIT ;  /* 0x000000000000794d */ /* 0x000fea0003800000 */
.L_x_22:
        /* <DEDUP_REMOVED lines=16> */
.L_x_81:


//--------------------- .text._Z18compute_dZ2_kernelPfS_S_i --------------------------
	.section	.text._Z18compute_dZ2_kernelPfS_S_i,"ax",@progbits
	.align	128
        .global         _Z18compute_dZ2_kernelPfS_S_i
        .type           _Z18compute_dZ2_kernelPfS_S_i,@function
        .size           _Z18compute_dZ2_kernelPfS_S_i,(.L_x_82 - _Z18compute_dZ2_kernelPfS_S_i)
        .other          _Z18compute_dZ2_kernelPfS_S_i,@"STO_CUDA_ENTRY STV_DEFAULT"
_Z18compute_dZ2_kernelPfS_S_i:
.text._Z18compute_dZ2_kernelPfS_S_i:
        /* <DEDUP_REMOVED lines=10> */
[----:B------:R-:W2:Y:S08]  /*00a0*/  LDC.64 R4, c[0x0][0x388] ;  /* 0x0000e200ff047b82 */ /* 0x000eb00000000a00 */
[----:B------:R-:W3:Y:S01]  /*00b0*/  LDC.64 R6, c[0x0][0x390] ;  /* 0x0000e400ff067b82 */ /* 0x000ee20000000a00 */
[----:B0-----:R-:W-:-:S06]  /*00c0*/  IMAD.WIDE R2, R9, 0x4, R2 ;  /* 0x0000000409027825 */ /* 0x001fcc00078e0202 */
[----:B-1----:R-:W4:Y:S01]  /*00d0*/  LDG.E R2, desc[UR4][R2.64] ;  /* 0x0000000402027981 */ /* 0x002f22000c1e1900 */
[----:B--2---:R-:W-:-:S06]  /*00e0*/  IMAD.WIDE R4, R9, 0x4, R4 ;  /* 0x0000000409047825 */ /* 0x004fcc00078e0204 */
[----:B------:R-:W4:Y:S01]  /*00f0*/  LDG.E R5, desc[UR4][R4.64] ;  /* 0x0000000404057981 */ /* 0x000f22000c1e1900 */
[----:B---3--:R-:W-:-:S04]  /*0100*/  IMAD.WIDE R6, R9, 0x4, R6 ;  /* 0x0000000409067825 */ /* 0x008fc800078e0206 */
[----:B----4-:R-:W-:-:S05]  /*0110*/  FADD R9, R2, -R5 ;  /* 0x8000000502097221 */ /* 0x010fca0000000000 */
[----:B------:R-:W-:Y:S01]  /*0120*/  STG.E desc[UR4][R6.64], R9 ;  /* 0x0000000906007986 */ /* 0x000fe2000c101904 */
[----:B------:R-:W-:Y:S05]  /*0130*/  EXIT ;  /* 0x000000000000794d */ /* 0x000fea0003800000 */
.L_x_23:
        /* <DEDUP_REMOVED lines=12> */
.L_x_82:


//--------------------- .text._Z14one_hot_kernelPiiPf --------------------------
	.section	.text._Z14one_hot_kernelPiiPf,"ax",@progbits
	.align	128
        .global         _Z14one_hot_kernelPiiPf
        .type           _Z14one_hot_kernelPiiPf,@function
        .size           _Z14one_hot_kernelPiiPf,(.L_x_83 - _Z14one_hot_kernelPiiPf)
        .other          _Z14one_hot_kernelPiiPf,@"STO_CUDA_ENTRY STV_DEFAULT"
_Z14one_hot_kernelPiiPf:
.text._Z14one_hot_kernelPiiPf:
        /* <DEDUP_REMOVED lines=13> */
[----:B------:R-:W-:Y:S02]  /*00d0*/  HFMA2 R9, -RZ, RZ, 1.875, 0 ;  /* 0x3f800000ff097431 */ /* 0x000fe400000001ff */
[----:B---3--:R-:W-:-:S04]  /*00e0*/  IMAD R7, R2, UR6, R7 ;  /* 0x0000000602077c24 */ /* 0x008fc8000f8e0207 */
[----:B--2---:R-:W-:-:S05]  /*00f0*/  IMAD.WIDE R4, R7, 0x4, R4 ;  /* 0x0000000407047825 */ /* 0x004fca00078e0204 */
[----:B------:R-:W-:Y:S01]  /*0100*/  STG.E desc[UR4][R4.64], R9 ;  /* 0x0000000904007986 */ /* 0x000fe2000c101904 */
[----:B------:R-:W-:Y:S05]  /*0110*/  EXIT ;  /* 0x000000000000794d */ /* 0x000fea0003800000 */
.L_x_24:
        /* <DEDUP_REMOVED lines=14> */
.L_x_83:


//--------------------- .text._Z15add_bias_kernelPfS_ii --------------------------
	.section	.text._Z15add_bias_kernelPfS_ii,"ax",@progbits
	.align	128
        .global         _Z15add_bias_kernelPfS_ii
        .type           _Z15add_bias_kernelPfS_ii,@function
        .size           _Z15add_bias_kernelPfS_ii,(.L_x_84 - _Z15add_bias_kernelPfS_ii)
        .other          _Z15add_bias_kernelPfS_ii,@"STO_CUDA_ENTRY STV_DEFAULT"
_Z15add_bias_kernelPfS_ii:
.text._Z15add_bias_kernelPfS_ii:
[----:B------:R-:W-:Y:S01]  /*0000*/  LDC R1, c[0x0][0x37c] ;  /* 0x0000df00ff017b82 */ /* 0x000fe20000000800 */
[----:B------:R-:W0:Y:S07]  /*0010*/  S2R R3, SR_TID.X ;  /* 0x0000000000037919 */ /* 0x000e2e0000002100 */
[----:B------:R-:W1:Y:S01]  /*0020*/  LDC R7, c[0x0][0x364] ;  /* 0x0000d900ff077b82 */ /* 0x000e620000000800 */
[----:B------:R-:W2:Y:S01]  /*0030*/  LDCU.64 UR6, c[0x0][0x390] ;  /* 0x00007200ff0677ac */ /* 0x000ea20008000a00 */
[----:B------:R-:W1:Y:S06]  /*0040*/  S2R R2, SR_TID.Y ;  /* 0x0000000000027919 */ /* 0x000e6c0000002200 */
[----:B------:R-:W0:Y:S08]  /*0050*/  S2UR UR5, SR_CTAID.X ;  /* 0x00000000000579c3 */ /* 0x000e300000002500 */
[----:B------:R-:W0:Y:S08]  /*0060*/  LDC R0, c[0x0][0x360] ;  /* 0x0000d800ff007b82 */ /* 0x000e300000000800 */
[----:B------:R-:W1:Y:S01]  /*0070*/  S2UR UR4, SR_CTAID.Y ;  /* 0x00000000000479c3 */ /* 0x000e620000002600 */
[----:B0-----:R-:W-:-:S05]  /*0080*/  IMAD R0, R0, UR5, R3 ;  /* 0x0000000500007c24 */ /* 0x001fca000f8e0203 */
[----:B--2---:R-:W-:Y:S01]  /*0090*/  ISETP.GE.AND P0, PT, R0, UR7, PT ;  /* 0x0000000700007c0c */ /* 0x004fe2000bf06270 */
[----:B-1----:R-:W-:-:S05]  /*00a0*/  IMAD R7, R7, UR4, R2 ;  /* 0x0000000407077c24 */ /* 0x002fca000f8e0202 */
[----:B------:R-:W-:-:S13]  /*00b0*/  ISETP.GE.OR P0, PT, R7, UR6, P0 ;  /* 0x0000000607007c0c */ /* 0x000fda0008706670 */
[----:B------:R-:W-:Y:S05]  /*00c0*/  @P0 EXIT ;  /* 0x000000000000094d */ /* 0x000fea0003800000 */
[----:B------:R-:W0:Y:S01]  /*00d0*/  LDC.64 R2, c[0x0][0x388] ;  /* 0x0000e200ff027b82 */ /* 0x000e220000000a00 */
[----:B------:R-:W1:Y:S01]  /*00e0*/  LDCU.64 UR4, c[0x0][0x358] ;  /* 0x00006b00ff0477ac */ /* 0x000e620008000a00 */
[----:B------:R-:W-:-:S06]  /*00f0*/  IMAD R9, R7, UR7, R0 ;  /* 0x0000000707097c24 */ /* 0x000fcc000f8e0200 */
[----:B------:R-:W2:Y:S01]  /*0100*/  LDC.64 R4, c[0x0][0x380] ;  /* 0x0000e000ff047b82 */ /* 0x000ea20000000a00 */
[----:B0-----:R-:W-:-:S06]  /*0110*/  IMAD.WIDE.U32 R2, R7, 0x4, R2 ;  /* 0x0000000407027825 */ /* 0x001fcc00078e0002 */
[----:B-1----:R-:W3:Y:S01]  /*0120*/  LDG.E R2, desc[UR4][R2.64] ;  /* 0x0000000402027981 */ /* 0x002ee2000c1e1900 */
[----:B--2---:R-:W-:-:S05]  /*0130*/  IMAD.WIDE R4, R9, 0x4, R4 ;  /* 0x0000000409047825 */ /* 0x004fca00078e0204 */
[----:B------:R-:W3:Y:S02]  /*0140*/  LDG.E R7, desc[UR4][R4.64] ;  /* 0x0000000404077981 */ /* 0x000ee4000c1e1900 */
[----:B---3--:R-:W-:-:S05]  /*0150*/  FADD R7, R2, R7 ;  /* 0x0000000702077221 */ /* 0x008fca0000000000 */
[----:B------:R-:W-:Y:S01]  /*0160*/  STG.E desc[UR4][R4.64], R7 ;  /* 0x0000000704007986 */ /* 0x000fe2000c101904 */
[----:B------:R-:W-:Y:S05]  /*0170*/  EXIT ;  /* 0x000000000000794d */ /* 0x000fea0003800000 */
.L_x_25:
        /* <DEDUP_REMOVED lines=16> */
.L_x_84:


//--------------------- .text._Z24naive_matmul_at_b_kernelPfS_S_iii --------------------------
	.section	.text._Z24naive_matmul_at_b_kernelPfS_S_iii,"ax",@progbits
	.align	128
        .global         _Z24naive_matmul_at_b_kernelPfS_S_iii
        .type           _Z24naive_matmul_at_b_kernelPfS_S_iii,@function
        .size           _Z24naive_matmul_at_b_kernelPfS_S_iii,(.L_x_85 - _Z24naive_matmul_at_b_kernelPfS_S_iii)
        .other          _Z24naive_matmul_at_b_kernelPfS_S_iii,@"STO_CUDA_ENTRY STV_DEFAULT"
_Z24naive_matmul_at_b_kernelPfS_S_iii:
.text._Z24naive_matmul_at_b_kernelPfS_S_iii:
[----:B------:R-:W-:Y:S01]  /*0000*/  LDC R1, c[0x0][0x37c] ;  /* 0x0000df00ff017b82 */ /* 0x000fe20000000800 */
[----:B------:R-:W0:Y:S07]  /*0010*/  S2R R6, SR_TID.X ;  /* 0x0000000000067919 */ /* 0x000e2e0000002100 */
[----:B------:R-:W1:Y:S01]  /*0020*/  LDC R5, c[0x0][0x364] ;  /* 0x0000d900ff057b82 */ /* 0x000e620000000800 */
[----:B------:R-:W1:Y:S07]  /*0030*/  S2R R4, SR_TID.Y ;  /* 0x0000000000047919 */ /* 0x000e6e0000002200 */
[----:B------:R-:W0:Y:S08]  /*0040*/  S2UR UR5, SR_CTAID.X ;  /* 0x00000000000579c3 */ /* 0x000e300000002500 */
[----:B------:R-:W0:Y:S08]  /*0050*/  LDC R3, c[0x0][0x360] ;  /* 0x0000d800ff037b82 */ /* 0x000e300000000800 */
[----:B------:R-:W1:Y:S08]  /*0060*/  S2UR UR4, SR_CTAID.Y ;  /* 0x00000000000479c3 */ /* 0x000e700000002600 */
[----:B------:R-:W2:Y:S08]  /*0070*/  LDC R0, c[0x0][0x3a0] ;  /* 0x0000e800ff007b82 */ /* 0x000eb00000000800 */
[----:B------:R-:W3:Y:S01]  /*0080*/  LDC R2, c[0x0][0x398] ;  /* 0x0000e600ff027b82 */ /* 0x000ee20000000800 */
[----:B0-----:R-:W-:-:S02]  /*0090*/  IMAD R3, R3, UR5, R6 ;  /* 0x0000000503037c24 */ /* 0x001fc4000f8e0206 */
[----:B-1----:R-:W-:-:S03]  /*00a0*/  IMAD R5, R5, UR4, R4 ;  /* 0x0000000405057c24 */ /* 0x002fc6000f8e0204 */
[----:B--2---:R-:W-:-:S04]  /*00b0*/  ISETP.GE.AND P0, PT, R3, R0, PT ;  /* 0x000000000300720c */ /* 0x004fc80003f06270 */
[----:B---3--:R-:W-:-:S13]  /*00c0*/  ISETP.GE.OR P0, PT, R5, R2, P0 ;  /* 0x000000020500720c */ /* 0x008fda0000706670 */
[----:B------:R-:W-:Y:S05]  /*00d0*/  @P0 EXIT ;  /* 0x000000000000094d */ /* 0x000fea0003800000 */
[C---:B------:R-:W-:Y:S01]  /*00e0*/  ISETP.GE.U32.AND P1, PT, R2.reuse, 0x8, PT ;  /* 0x000000080200780c */ /* 0x040fe20003f26070 */
[----:B------:R-:W0:Y:S01]  /*00f0*/  LDCU.64 UR4, c[0x0][0x358] ;  /* 0x00006b00ff0477ac */ /* 0x000e220008000a00 */
[----:B------:R-:W-:Y:S01]  /*0100*/  LOP3.LUT R4, R2, 0x7, RZ, 0xc0, !PT ;  /* 0x0000000702047812 */ /* 0x000fe200078ec0ff */
[----:B------:R-:W-:Y:S01]  /*0110*/  HFMA2 R23, -RZ, RZ, 0, 0 ;  /* 0x00000000ff177431 */ /* 0x000fe200000001ff */
[----:B------:R-:W-:Y:S02]  /*0120*/  MOV R6, RZ ;  /* 0x000000ff00067202 */ /* 0x000fe40000000f00 */
[----:B------:R-:W-:-:S07]  /*0130*/  ISETP.NE.AND P0, PT, R4, RZ, PT ;  /* 0x000000ff0400720c */ /* 0x000fce0003f05270 */
[----:B------:R-:W-:Y:S06]  /*0140*/  @!P1 BRA `(.L_x_26) ;  /* 0x0000000000d49947 */ /* 0x000fec0003800000 */
[----:B------:R-:W-:Y:S02]  /*0150*/  LOP3.LUT R6, R2, 0x7ffffff8, RZ, 0xc0, !PT ;  /* 0x7ffffff802067812 */ /* 0x000fe400078ec0ff */
[----:B------:R-:W-:Y:S02]  /*0160*/  MOV R23, RZ ;  /* 0x000000ff00177202 */ /* 0x000fe40000000f00 */
[----:B------:R-:W-:Y:S02]  /*0170*/  MOV R8, R5 ;  /* 0x0000000500087202 */ /* 0x000fe40000000f00 */
[----:B------:R-:W-:Y:S02]  /*0180*/  MOV R7, R3 ;  /* 0x0000000300077202 */ /* 0x000fe40000000f00 */
[----:B------:R-:W-:-:S07]  /*0190*/  IADD3 R9, PT, PT, -R6, RZ, RZ ;  /* 0x000000ff06097210 */ /* 0x000fce0007ffe1ff */
.L_x_27:
[----:B------:R-:W1:Y:S08]  /*01a0*/  LDC.64 R16, c[0x0][0x380] ;  /* 0x0000e000ff107b82 */ /* 0x000e700000000a00 */
[----:B------:R-:W2:Y:S08]  /*01b0*/  LDC.64 R14, c[0x0][0x388] ;  /* 0x0000e200ff0e7b82 */ /* 0x000eb00000000a00 */
[----:B------:R-:W3:Y:S01]  /*01c0*/  LDC R11, c[0x0][0x39c] ;  /* 0x0000e700ff0b7b82 */ /* 0x000ee20000000800 */
[----:B-1----:R-:W-:-:S05]  /*01d0*/  IMAD.WIDE R16, R8, 0x4, R16 ;  /* 0x0000000408107825 */ /* 0x002fca00078e0210 */
[----:B0-----:R-:W4:Y:S01]  /*01e0*/  LDG.E R10, desc[UR4][R16.64] ;  /* 0x00000004100a7981 */ /* 0x001f22000c1e1900 */
[----:B--2---:R-:W-:-:S05]  /*01f0*/  IMAD.WIDE R14, R7, 0x4, R14 ;  /* 0x00000004070e7825 */ /* 0x004fca00078e020e */
[----:B------:R0:W4:Y:S01]  /*0200*/  LDG.E R13, desc[UR4][R14.64] ;  /* 0x000000040e0d7981 */ /* 0x000122000c1e1900 */
[----:B------:R-:W-:-:S04]  /*0210*/  IMAD.WIDE R28, R0, 0x4, R14 ;  /* 0x00000004001c7825 */ /* 0x000fc800078e020e */
[----:B---3--:R-:W-:-:S04]  /*0220*/  IMAD.WIDE R20, R11, 0x4, R16 ;  /* 0x000000040b147825 */ /* 0x008fc800078e0210 */
[----:B------:R-:W-:Y:S02]  /*0230*/  IMAD.WIDE R26, R0, 0x4, R28 ;  /* 0x00000004001a7825 */ /* 0x000fe400078e021c */
[----:B------:R-:W2:Y:S02]  /*0240*/  LDG.E R28, desc[UR4][R28.64] ;  /* 0x000000041c1c7981 */ /* 0x000ea4000c1e1900 */
[----:B0-----:R-:W-:-:S04]  /*0250*/  IMAD.WIDE R14, R11, 0x4, R20 ;  /* 0x000000040b0e7825 */ /* 0x001fc800078e0214 */
[----:B------:R-:W-:Y:S02]  /*0260*/  IMAD.WIDE R24, R0, 0x4, R26 ;  /* 0x0000000400187825 */ /* 0x000fe400078e021a */
[----:B------:R-:W3:Y:S02]  /*0270*/  LDG.E R26, desc[UR4][R26.64] ;  /* 0x000000041a1a7981 */ /* 0x000ee4000c1e1900 */
[----:B------:R-:W-:-:S04]  /*0280*/  IMAD.WIDE R16, R11, 0x4, R14 ;  /* 0x000000040b107825 */ /* 0x000fc800078e020e */
[C---:B------:R-:W-:Y:S02]  /*0290*/  IMAD.WIDE R18, R0.reuse, 0x4, R24 ;  /* 0x0000000400127825 */ /* 0x040fe400078e0218 */
[----:B------:R-:W5:Y:S04]  /*02a0*/  LDG.E R24, desc[UR4][R24.64] ;  /* 0x0000000418187981 */ /* 0x000f68000c1e1900 */
[----:B------:R0:W5:Y:S04]  /*02b0*/  LDG.E R22, desc[UR4][R18.64] ;  /* 0x0000000412167981 */ /* 0x000168000c1e1900 */
[----:B------:R-:W2:Y:S04]  /*02c0*/  LDG.E R27, desc[UR4][R20.64] ;  /* 0x00000004141b7981 */ /* 0x000ea8000c1e1900 */
[----:B------:R1:W3:Y:S01]  /*02d0*/  LDG.E R25, desc[UR4][R14.64] ;  /* 0x000000040e197981 */ /* 0x0002e2000c1e1900 */
[----:B0-----:R-:W-:-:S05]  /*02e0*/  IMAD.WIDE R18, R0, 0x4, R18 ;  /* 0x0000000400127825 */ /* 0x001fca00078e0212 */
[----:B------:R-:W5:Y:S01]  /*02f0*/  LDG.E R20, desc[UR4][R18.64] ;  /* 0x0000000412147981 */ /* 0x000f62000c1e1900 */
[----:B-1----:R-:W-:-:S04]  /*0300*/  IMAD.WIDE R14, R0, 0x4, R18 ;  /* 0x00000004000e7825 */ /* 0x002fc800078e0212 */
[----:B----4-:R-:W-:Y:S01]  /*0310*/  FFMA R10, R10, R13, R23 ;  /* 0x0000000d0a0a7223 */ /* 0x010fe20000000017 */
[C---:B------:R-:W-:Y:S01]  /*0320*/  IMAD.WIDE R12, R11.reuse, 0x4, R16 ;  /* 0x000000040b0c7825 */ /* 0x040fe200078e0210 */
[----:B------:R0:W5:Y:S04]  /*0330*/  LDG.E R23, desc[UR4][R16.64] ;  /* 0x0000000410177981 */ /* 0x000168000c1e1900 */
[----:B------:R-:W4:Y:S01]  /*0340*/  LDG.E R21, desc[UR4][R12.64] ;  /* 0x000000040c157981 */ /* 0x000f22000c1e1900 */
[----:B0-----:R-:W-:-:S03]  /*0350*/  IMAD.WIDE R16, R11, 0x4, R12 ;  /* 0x000000040b107825 */ /* 0x001fc600078e020c */
[----:B------:R0:W4:Y:S01]  /*0360*/  LDG.E R12, desc[UR4][R14.64] ;  /* 0x000000040e0c7981 */ /* 0x000122000c1e1900 */
[----:B------:R-:W-:-:S03]  /*0370*/  IMAD.WIDE R18, R11, 0x4, R16 ;  /* 0x000000040b127825 */ /* 0x000fc600078e0210 */
[----:B------:R-:W4:Y:S01]  /*0380*/  LDG.E R13, desc[UR4][R16.64] ;  /* 0x00000004100d7981 */ /* 0x000f22000c1e1900 */
[----:B0-----:R-:W-:-:S05]  /*0390*/  IMAD.WIDE R14, R0, 0x4, R14 ;  /* 0x00000004000e7825 */ /* 0x001fca00078e020e */
[----:B------:R-:W4:Y:S04]  /*03a0*/  LDG.E R29, desc[UR4][R14.64] ;  /* 0x000000040e1d7981 */ /* 0x000f28000c1e1900 */
[----:B------:R0:W4:Y:S02]  /*03b0*/  LDG.E R15, desc[UR4][R18.64] ;  /* 0x00000004120f7981 */ /* 0x000124000c1e1900 */
[----:B0-----:R-:W-:-:S06]  /*03c0*/  IMAD.WIDE R18, R11, 0x4, R18 ;  /* 0x000000040b127825 */ /* 0x001fcc00078e0212 */
[----:B------:R-:W4:Y:S01]  /*03d0*/  LDG.E R18, desc[UR4][R18.64] ;  /* 0x0000000412127981 */ /* 0x000f22000c1e1900 */
[----:B--2---:R-:W-:Y:S01]  /*03e0*/  FFMA R10, R27, R28, R10 ;  /* 0x0000001c1b0a7223 */ /* 0x004fe2000000000a */
[----:B------:R-:W-:-:S03]  /*03f0*/  IADD3 R9, PT, PT, R9, 0x8, RZ ;  /* 0x0000000809097810 */ /* 0x000fc60007ffe0ff */
[----:B---3--:R-:W-:Y:S01]  /*0400*/  FFMA R10, R25, R26, R10 ;  /* 0x0000001a190a7223 */ /* 0x008fe2000000000a */
[----:B------:R-:W-:Y:S02]  /*0410*/  ISETP.NE.AND P1, PT, R9, RZ, PT ;  /* 0x000000ff0900720c */ /* 0x000fe40003f25270 */
[----:B------:R-:W-:Y:S02]  /*0420*/  LEA R8, R11, R8, 0x3 ;  /* 0x000000080b087211 */ /* 0x000fe400078e18ff */
[----:B------:R-:W-:Y:S01]  /*0430*/  LEA R7, R0, R7, 0x3 ;  /* 0x0000000700077211 */ /* 0x000fe200078e18ff */
[----:B-----5:R-:W-:-:S04]  /*0440*/  FFMA R10, R23, R24, R10 ;  /* 0x00000018170a7223 */ /* 0x020fc8000000000a */
[----:B----4-:R-:W-:-:S04]  /*0450*/  FFMA R10, R21, R22, R10 ;  /* 0x00000016150a7223 */ /* 0x010fc8000000000a */
[----:B------:R-:W-:-:S04]  /*0460*/  FFMA R10, R13, R20, R10 ;  /* 0x000000140d0a7223 */ /* 0x000fc8000000000a */
[----:B------:R-:W-:-:S04]  /*0470*/  FFMA R15, R15, R12, R10 ;  /* 0x0000000c0f0f7223 */ /* 0x000fc8000000000a */
[----:B------:R-:W-:Y:S01]  /*0480*/  FFMA R23, R18, R29, R15 ;  /* 0x0000001d12177223 */ /* 0x000fe2000000000f */
[----:B------:R-:W-:Y:S06]  /*0490*/  @P1 BRA `(.L_x_27) ;  /* 0xfffffffc00401947 */ /* 0x000fec000383ffff */
.L_x_26:
[----:B------:R-:W-:Y:S05]  /*04a0*/  @!P0 BRA `(.L_x_28) ;  /* 0x0000000000f08947 */ /* 0x000fea0003800000 */
[----:B------:R-:W-:Y:S02]  /*04b0*/  ISETP.GE.U32.AND P0, PT, R4, 0x4, PT ;  /* 0x000000040400780c */ /* 0x000fe40003f06070 */
[----:B------:R-:W-:-:S04]  /*04c0*/  LOP3.LUT R22, R2, 0x3, RZ, 0xc0, !PT ;  /* 0x0000000302167812 */ /* 0x000fc800078ec0ff */
[----:B------:R-:W-:-:S07]  /*04d0*/  ISETP.NE.AND P1, PT, R22, RZ, PT ;  /* 0x000000ff1600720c */ /* 0x000fce0003f25270 */
[----:B------:R-:W-:Y:S06]  /*04e0*/  @!P0 BRA `(.L_x_29) ;  /* 0x0000000000688947 */ /* 0x000fec0003800000 */
[----:B------:R-:W1:Y:S01]  /*04f0*/  LDC R7, c[0x0][0x39c] ;  /* 0x0000e700ff077b82 */ /* 0x000e620000000800 */
[----:B------:R-:W-:-:S07]  /*0500*/  IMAD R11, R6, R0, R3 ;  /* 0x00000000060b7224 */ /* 0x000fce00078e0203 */
[----:B------:R-:W2:Y:S08]  /*0510*/  LDC.64 R20, c[0x0][0x380] ;  /* 0x0000e000ff147b82 */ /* 0x000eb00000000a00 */
[----:B------:R-:W3:Y:S01]  /*0520*/  LDC.64 R24, c[0x0][0x388] ;  /* 0x0000e200ff187b82 */ /* 0x000ee20000000a00 */
[----:B-1----:R-:W-:-:S04]  /*0530*/  IMAD R9, R6, R7, R5 ;  /* 0x0000000706097224 */ /* 0x002fc800078e0205 */
[----:B--2---:R-:W-:-:S05]  /*0540*/  IMAD.WIDE R20, R9, 0x4, R20 ;  /* 0x0000000409147825 */ /* 0x004fca00078e0214 */
[----:B0-----:R-:W2:Y:S01]  /*0550*/  LDG.E R4, desc[UR4][R20.64] ;  /* 0x0000000414047981 */ /* 0x001ea2000c1e1900 */
[----:B------:R-:W-:-:S04]  /*0560*/  IMAD.WIDE R8, R7, 0x4, R20 ;  /* 0x0000000407087825 */ /* 0x000fc800078e0214 */
[----:B---3--:R-:W-:-:S04]  /*0570*/  IMAD.WIDE R24, R11, 0x4, R24 ;  /* 0x000000040b187825 */ /* 0x008fc800078e0218 */
[C---:B------:R-:W-:Y:S02]  /*0580*/  IMAD.WIDE R10, R0.reuse, 0x4, R24 ;  /* 0x00000004000a7825 */ /* 0x040fe400078e0218 */
[----:B------:R-:W2:Y:S02]  /*0590*/  LDG.E R24, desc[UR4][R24.64] ;  /* 0x0000000418187981 */ /* 0x000ea4000c1e1900 */
[C---:B------:R-:W-:Y:S02]  /*05a0*/  IMAD.WIDE R14, R7.reuse, 0x4, R8 ;  /* 0x00000004070e7825 */ /* 0x040fe400078e0208 */
[----:B------:R-:W3:Y:S02]  /*05b0*/  LDG.E R9, desc[UR4][R8.64] ;  /* 0x0000000408097981 */ /* 0x000ee4000c1e1900 */
[----:B------:R-:W-:Y:S02]  /*05c0*/  IMAD.WIDE R12, R0, 0x4, R10 ;  /* 0x00000004000c7825 */ /* 0x000fe400078e020a */
[----:B------:R-:W3:Y:S02]  /*05d0*/  LDG.E R10, desc[UR4][R10.64] ;  /* 0x000000040a0a7981 */ /* 0x000ee4000c1e1900 */
[----:B------:R-:W-:-:S02]  /*05e0*/  IMAD.WIDE R16, R7, 0x4, R14 ;  /* 0x0000000407107825 */ /* 0x000fc400078e020e */
[----:B------:R-:W4:Y:S02]  /*05f0*/  LDG.E R27, desc[UR4][R14.64] ;  /* 0x000000040e1b7981 */ /* 0x000f24000c1e1900 */
[----:B------:R-:W-:Y:S02]  /*0600*/  IMAD.WIDE R18, R0, 0x4, R12 ;  /* 0x0000000400127825 */ /* 0x000fe400078e020c */
[----:B------:R-:W4:Y:S04]  /*0610*/  LDG.E R12, desc[UR4][R12.64] ;  /* 0x000000040c0c7981 */ /* 0x000f28000c1e1900 */
[----:B------:R-:W5:Y:S04]  /*0620*/  LDG.E R17, desc[UR4][R16.64] ;  /* 0x0000000410117981 */ /* 0x000f68000c1e1900 */
[----:B------:R-:W5:Y:S01]  /*0630*/  LDG.E R18, desc[UR4][R18.64] ;  /* 0x0000000412127981 */ /* 0x000f62000c1e1900 */
[----:B------:R-:W-:Y:S01]  /*0640*/  IADD3 R6, PT, PT, R6, 0x4, RZ ;  /* 0x0000000406067810 */ /* 0x000fe20007ffe0ff */
[----:B--2---:R-:W-:-:S04]  /*0650*/  FFMA R4, R4, R24, R23 ;  /* 0x0000001804047223 */ /* 0x004fc80000000017 */
[----:B---3--:R-:W-:-:S04]  /*0660*/  FFMA R4, R9, R10, R4 ;  /* 0x0000000a09047223 */ /* 0x008fc80000000004 */
[----:B----4-:R-:W-:-:S04]  /*0670*/  FFMA R4, R27, R12, R4 ;  /* 0x0000000c1b047223 */ /* 0x010fc80000000004 */
[----:B-----5:R-:W-:-:S07]  /*0680*/  FFMA R23, R17, R18, R4 ;  /* 0x0000001211177223 */ /* 0x020fce0000000004 */
.L_x_29:
[----:B------:R-:W-:Y:S05]  /*0690*/  @!P1 BRA `(.L_x_28) ;  /* 0x0000000000749947 */ /* 0x000fea0003800000 */
[----:B------:R-:W-:Y:S01]  /*06a0*/  ISETP.NE.AND P0, PT, R22, 0x1, PT ;  /* 0x000000011600780c */ /* 0x000fe20003f05270 */
[----:B------:R-:W1:Y:S01]  /*06b0*/  LDC.64 R12, c[0x0][0x380] ;  /* 0x0000e000ff0c7b82 */ /* 0x000e620000000a00 */
[----:B------:R-:W-:-:S04]  /*06c0*/  LOP3.LUT R2, R2, 0x1, RZ, 0xc0, !PT ;  /* 0x0000000102027812 */ /* 0x000fc800078ec0ff */
[----:B------:R-:W-:-:S03]  /*06d0*/  ISETP.NE.U32.AND P1, PT, R2, 0x1, PT ;  /* 0x000000010200780c */ /* 0x000fc60003f25070 */
[----:B------:R-:W2:Y:S04]  /*06e0*/  LDC.64 R14, c[0x0][0x388] ;  /* 0x0000e200ff0e7b82 */ /* 0x000ea80000000a00 */
[----:B------:R-:W-:-:S04]  /*06f0*/  @P0 IMAD R7, R6, R0, R3 ;  /* 0x0000000006070224 */ /* 0x000fc800078e0203 */
[----:B------:R-:W3:Y:S08]  /*0700*/  @P0 LDC R17, c[0x0][0x39c] ;  /* 0x0000e700ff110b82 */ /* 0x000ef00000000800 */
[----:B------:R-:W4:Y:S08]  /*0710*/  @!P1 LDC R4, c[0x0][0x39c] ;  /* 0x0000e700ff049b82 */ /* 0x000f300000000800 */
[----:B------:R-:W5:Y:S01]  /*0720*/  LDC.64 R10, c[0x0][0x380] ;  /* 0x0000e000ff0a7b82 */ /* 0x000f620000000a00 */
[----:B--2---:R-:W-:-:S07]  /*0730*/  @P0 IMAD.WIDE R14, R7, 0x4, R14 ;  /* 0x00000004070e0825 */ /* 0x004fce00078e020e */
[----:B------:R-:W2:Y:S01]  /*0740*/  LDC.64 R8, c[0x0][0x388] ;  /* 0x0000e200ff087b82 */ /* 0x000ea20000000a00 */
[C---:B---3--:R-:W-:Y:S01]  /*0750*/  @P0 IMAD R19, R6.reuse, R17, R5 ;  /* 0x0000001106130224 */ /* 0x048fe200078e0205 */
[----:B------:R-:W-:-:S03]  /*0760*/  @P0 IADD3 R6, PT, PT, R6, 0x2, RZ ;  /* 0x0000000206060810 */ /* 0x000fc60007ffe0ff */
[----:B-1----:R-:W-:-:S04]  /*0770*/  @P0 IMAD.WIDE R18, R19, 0x4, R12 ;  /* 0x0000000413120825 */ /* 0x002fc800078e020c */
[----:B------:R-:W-:Y:S01]  /*0780*/  @P0 IMAD.WIDE R12, R0, 0x4, R14 ;  /* 0x00000004000c0825 */ /* 0x000fe200078e020e */
[----:B0-----:R-:W3:Y:S03]  /*0790*/  @P0 LDG.E R2, desc[UR4][R18.64] ;  /* 0x0000000412020981 */ /* 0x001ee6000c1e1900 */
[----:B------:R-:W-:Y:S01]  /*07a0*/  @P0 IMAD.WIDE R16, R17, 0x4, R18 ;  /* 0x0000000411100825 */ /* 0x000fe200078e0212 */
[----:B------:R-:W3:Y:S03]  /*07b0*/  @P0 LDG.E R14, desc[UR4][R14.64] ;  /* 0x000000040e0e0981 */ /* 0x000ee6000c1e1900 */
[C---:B----4-:R-:W-:Y:S01]  /*07c0*/  @!P1 IMAD R7, R6.reuse, R4, R5 ;  /* 0x0000000406079224 */ /* 0x050fe200078e0205 */
[----:B------:R-:W4:Y:S01]  /*07d0*/  @P0 LDG.E R12, desc[UR4][R12.64] ;  /* 0x000000040c0c0981 */ /* 0x000f22000c1e1900 */
[----:B------:R-:W-:-:S02]  /*07e0*/  @!P1 IMAD R21, R6, R0, R3 ;  /* 0x0000000006159224 */ /* 0x000fc400078e0203 */
[----:B-----5:R-:W-:Y:S01]  /*07f0*/  @!P1 IMAD.WIDE R10, R7, 0x4, R10 ;  /* 0x00000004070a9825 */ /* 0x020fe200078e020a */
[----:B------:R-:W4:Y:S03]  /*0800*/  @P0 LDG.E R17, desc[UR4][R16.64] ;  /* 0x0000000410110981 */ /* 0x000f26000c1e1900 */
[----:B--2---:R-:W-:Y:S02]  /*0810*/  @!P1 IMAD.WIDE R8, R21, 0x4, R8 ;  /* 0x0000000415089825 */ /* 0x004fe400078e0208 */
[----:B------:R-:W2:Y:S04]  /*0820*/  @!P1 LDG.E R10, desc[UR4][R10.64] ;  /* 0x000000040a0a9981 */ /* 0x000ea8000c1e1900 */
[----:B------:R-:W2:Y:S01]  /*0830*/  @!P1 LDG.E R8, desc[UR4][R8.64] ;  /* 0x0000000408089981 */ /* 0x000ea2000c1e1900 */
[----:B---3--:R-:W-:-:S04]  /*0840*/  @P0 FFMA R2, R2, R14, R23 ;  /* 0x0000000e02020223 */ /* 0x008fc80000000017 */
[----:B----4-:R-:W-:-:S04]  /*0850*/  @P0 FFMA R23, R17, R12, R2 ;  /* 0x0000000c11170223 */ /* 0x010fc80000000002 */
[----:B--2---:R-:W-:-:S07]  /*0860*/  @!P1 FFMA R23, R10, R8, R23 ;  /* 0x000000080a179223 */ /* 0x004fce0000000017 */
.L_x_28:
[----:B------:R-:W1:Y:S01]  /*0870*/  LDC.64 R6, c[0x0][0x390] ;  /* 0x0000e400ff067b82 */ /* 0x000e620000000a00 */
[----:B------:R-:W-:-:S04]  /*0880*/  IMAD R3, R5, R0, R3 ;  /* 0x0000000005037224 */ /* 0x000fc800078e0203 */
[----:B-1----:R-:W-:-:S05]  /*0890*/  IMAD.WIDE R2, R3, 0x4, R6 ;  /* 0x0000000403027825 */ /* 0x002fca00078e0206 */
[----:B0-----:R-:W-:Y:S01]  /*08a0*/  STG.E desc[UR4][R2.64], R23 ;  /* 0x0000001702007986 */ /* 0x001fe2000c101904 */
[----:B------:R-:W-:Y:S05]  /*08b0*/  EXIT ;  /* 0x000000000000794d */ /* 0x000fea0003800000 */
.L_x_30:
        /* <DEDUP_REMOVED lines=12> */
.L_x_85:


//--------------------- .text._Z24naive_matmul_a_bt_kernelPfS_S_iii --------------------------
	.section	.text._Z24naive_matmul_a_bt_kernelPfS_S_iii,"ax",@progbits
	.align	128
        .global         _Z24naive_matmul_a_bt_kernelPfS_S_iii
        .type           _Z24naive_matmul_a_bt_kernelPfS_S_iii,@function
        .size           _Z24naive_matmul_a_bt_kernelPfS_S_iii,(.L_x_86 - _Z24naive_matmul_a_bt_kernelPfS_S_iii)
        .other          _Z24naive_matmul_a_bt_kernelPfS_S_iii,@"STO_CUDA_ENTRY STV_DEFAULT"
_Z24naive_matmul_a_bt_kernelPfS_S_iii:
.text._Z24naive_matmul_a_bt_kernelPfS_S_iii:
[----:B------:R-:W-:Y:S01]  /*0000*/  LDC R1, c[0x0][0x37c] ;  /* 0x0000df00ff017b82 */ /* 0x000fe20000000800 */
[----:B------:R-:W0:Y:S07]  /*0010*/  S2R R3, SR_TID.X ;  /* 0x0000000000037919 */ /* 0x000e2e0000002100 */
[----:B------:R-:W1:Y:S01]  /*0020*/  LDC R7, c[0x0][0x364] ;  /* 0x0000d900ff077b82 */ /* 0x000e620000000800 */
[----:B------:R-:W2:Y:S01]  /*0030*/  LDCU UR11, c[0x0][0x3a0] ;  /* 0x00007400ff0b77ac */ /* 0x000ea20008000800 */
[----:B------:R-:W1:Y:S01]  /*0040*/  S2R R2, SR_TID.Y ;  /* 0x0000000000027919 */ /* 0x000e620000002200 */
[----:B------:R-:W3:Y:S05]  /*0050*/  LDCU UR6, c[0x0][0x398] ;  /* 0x00007300ff0677ac */ /* 0x000eea0008000800 */
[----:B------:R-:W0:Y:S08]  /*0060*/  S2UR UR5, SR_CTAID.X ;  /* 0x00000000000579c3 */ /* 0x000e300000002500 */
[----:B------:R-:W0:Y:S08]  /*0070*/  LDC R0, c[0x0][0x360] ;  /* 0x0000d800ff007b82 */ /* 0x000e300000000800 */
[----:B------:R-:W1:Y:S01]  /*0080*/  S2UR UR4, SR_CTAID.Y ;  /* 0x00000000000479c3 */ /* 0x000e620000002600 */
[----:B0-----:R-:W-:-:S05]  /*0090*/  IMAD R0, R0, UR5, R3 ;  /* 0x0000000500007c24 */ /* 0x001fca000f8e0203 */
[----:B--2---:R-:W-:Y:S01]  /*00a0*/  ISETP.GE.AND P0, PT, R0, UR11, PT ;  /* 0x0000000b00007c0c */ /* 0x004fe2000bf06270 */
[----:B-1----:R-:W-:-:S05]  /*00b0*/  IMAD R7, R7, UR4, R2 ;  /* 0x0000000407077c24 */ /* 0x002fca000f8e0202 */
[----:B---3--:R-:W-:-:S13]  /*00c0*/  ISETP.GE.OR P0, PT, R7, UR6, P0 ;  /* 0x0000000607007c0c */ /* 0x008fda0008706670 */
        /* <DEDUP_REMOVED lines=8> */
[----:B------:R-:W-:Y:S02]  /*0150*/  ULOP3.LUT UR10, UR7, 0xf, URZ, 0xc0, !UPT ;  /* 0x0000000f070a7892 */ /* 0x000fe4000f8ec0ff */
[----:B------:R-:W-:Y:S01]  /*0160*/  IMAD R9, R0, UR7, RZ ;  /* 0x0000000700097c24 */ /* 0x000fe2000f8e02ff */
[----:B------:R-:W-:Y:S01]  /*0170*/  MOV R14, RZ ;  /* 0x000000ff000e7202 */ /* 0x000fe20000000f00 */
[----:B------:R-:W-:Y:S01]  /*0180*/  UMOV UR4, URZ ;  /* 0x000000ff00047c82 */ /* 0x000fe20008000000 */
[----:B------:R-:W-:Y:S01]  /*0190*/  UISETP.NE.AND UP0, UPT, UR10, URZ, UPT ;  /* 0x000000ff0a00728c */ /* 0x000fe2000bf05270 */
[----:B------:R-:W-:Y:S10]  /*01a0*/  BRA.U !UP1, `(.L_x_32) ;  /* 0x0000000509107547 */ /* 0x000ff4000b800000 */
[----:B------:R-:W0:Y:S01]  /*01b0*/  LDC.64 R2, c[0x0][0x380] ;  /* 0x0000e000ff027b82 */ /* 0x000e220000000a00 */
[----:B------:R-:W1:Y:S01]  /*01c0*/  LDCU.64 UR8, c[0x0][0x388] ;  /* 0x00007100ff0877ac */ /* 0x000e620008000a00 */
[----:B------:R-:W-:Y:S02]  /*01d0*/  MOV R14, RZ ;  /* 0x000000ff000e7202 */ /* 0x000fe40000000f00 */
[----:B------:R-:W-:Y:S01]  /*01e0*/  MOV R6, R9 ;  /* 0x0000000900067202 */ /* 0x000fe20000000f00 */
[----:B------:R-:W-:Y:S02]  /*01f0*/  ULOP3.LUT UR4, UR7, 0x7ffffff0, URZ, 0xc0, !UPT ;  /* 0x7ffffff007047892 */ /* 0x000fe4000f8ec0ff */
[----:B-1----:R-:W-:Y:S02]  /*0200*/  UIADD3 UR5, UP1, UPT, UR8, 0x20, URZ ;  /* 0x0000002008057890 */ /* 0x002fe4000ff3e0ff */
[----:B------:R-:W-:Y:S02]  /*0210*/  UIADD3 UR8, UPT, UPT, -UR4, URZ, URZ ;  /* 0x000000ff04087290 */ /* 0x000fe4000fffe1ff */
[----:B------:R-:W-:Y:S01]  /*0220*/  UIADD3.X UR6, UPT, UPT, URZ, UR9, URZ, UP1, !UPT ;  /* 0x00000009ff067290 */ /* 0x000fe20008ffe4ff */
[----:B0-----:R-:W-:-:S03]  /*0230*/  IMAD.WIDE.U32 R2, R8, 0x4, R2 ;  /* 0x0000000408027825 */ /* 0x001fc600078e0002 */
[----:B------:R-:W-:-:S04]  /*0240*/  IADD3 R4, P0, PT, R2, 0x20, RZ ;  /* 0x0000002002047810 */ /* 0x000fc80007f1e0ff */
[----:B------:R-:W-:-:S09]  /*0250*/  IADD3.X R5, PT, PT, RZ, R3, RZ, P0, !PT ;  /* 0x00000003ff057210 */ /* 0x000fd200007fe4ff */
.L_x_33:
[----:B------:R-:W-:Y:S01]  /*0260*/  MOV R2, UR5 ;  /* 0x0000000500027c02 */ /* 0x000fe20008000f00 */
[----:B------:R-:W2:Y:S01]  /*0270*/  LDG.E R15, desc[UR12][R4.64+-0x20] ;  /* 0xffffe00c040f7981 */ /* 0x000ea2000c1e1900 */
[----:B------:R-:W-:-:S03]  /*0280*/  MOV R3, UR6 ;  /* 0x0000000600037c02 */ /* 0x000fc60008000f00 */
[----:B------:R-:W3:Y:S01]  /*0290*/  LDG.E R17, desc[UR12][R4.64+-0x1c] ;  /* 0xffffe40c04117981 */ /* 0x000ee2000c1e1900 */
[----:B------:R-:W-:-:S03]  /*02a0*/  IMAD.WIDE R2, R6, 0x4, R2 ;  /* 0x0000000406027825 */ /* 0x000fc600078e0202 */
[----:B------:R-:W4:Y:S04]  /*02b0*/  LDG.E R19, desc[UR12][R4.64+-0x18] ;  /* 0xffffe80c04137981 */ /* 0x000f28000c1e1900 */
        /* <DEDUP_REMOVED lines=13> */
[----:B--2---:R-:W-:-:S03]  /*0390*/  FFMA R16, R15, R16, R14 ;  /* 0x000000100f107223 */ /* 0x004fc6000000000e */
[----:B------:R-:W2:Y:S01]  /*03a0*/  LDG.E R15, desc[UR12][R4.64+-0x4] ;  /* 0xfffffc0c040f7981 */ /* 0x000ea2000c1e1900 */
[----:B---3--:R-:W-:-:S03]  /*03b0*/  FFMA R24, R17, R24, R16 ;  /* 0x0000001811187223 */ /* 0x008fc60000000010 */
[----:B------:R-:W2:Y:S01]  /*03c0*/  LDG.E R14, desc[UR12][R2.64+-0x4] ;  /* 0xfffffc0c020e7981 */ /* 0x000ea2000c1e1900 */
[----:B----4-:R-:W-:-:S03]  /*03d0*/  FFMA R25, R19, R18, R24 ;  /* 0x0000001213197223 */ /* 0x010fc60000000018 */
[----:B------:R-:W3:Y:S04]  /*03e0*/  LDG.E R16, desc[UR12][R4.64] ;  /* 0x0000000c04107981 */ /* 0x000ee8000c1e1900 */
[----:B------:R-:W3:Y:S01]  /*03f0*/  LDG.E R17, desc[UR12][R2.64] ;  /* 0x0000000c02117981 */ /* 0x000ee2000c1e1900 */
[----:B-----5:R-:W-:-:S03]  /*0400*/  FFMA R25, R20, R21, R25 ;  /* 0x0000001514197223 */ /* 0x020fc60000000019 */
[----:B------:R-:W4:Y:S04]  /*0410*/  LDG.E R18, desc[UR12][R4.64+0x4] ;  /* 0x0000040c04127981 */ /* 0x000f28000c1e1900 */
[----:B------:R-:W4:Y:S01]  /*0420*/  LDG.E R19, desc[UR12][R2.64+0x4] ;  /* 0x0000040c02137981 */ /* 0x000f22000c1e1900 */
[----:B------:R-:W-:-:S03]  /*0430*/  FFMA R25, R22, R23, R25 ;  /* 0x0000001716197223 */ /* 0x000fc60000000019 */
[----:B------:R-:W5:Y:S04]  /*0440*/  LDG.E R20, desc[UR12][R4.64+0x8] ;  /* 0x0000080c04147981 */ /* 0x000f68000c1e1900 */
[----:B------:R-:W5:Y:S01]  /*0450*/  LDG.E R21, desc[UR12][R2.64+0x8] ;  /* 0x0000080c02157981 */ /* 0x000f62000c1e1900 */
[----:B------:R-:W-:-:S03]  /*0460*/  FFMA R25, R10, R11, R25 ;  /* 0x0000000b0a197223 */ /* 0x000fc60000000019 */
[----:B------:R-:W5:Y:S04]  /*0470*/  LDG.E R22, desc[UR12][R4.64+0xc] ;  /* 0x00000c0c04167981 */ /* 0x000f68000c1e1900 */
[----:B------:R-:W5:Y:S04]  /*0480*/  LDG.E R23, desc[UR12][R2.64+0xc] ;  /* 0x00000c0c02177981 */ /* 0x000f68000c1e1900 */
[----:B------:R-:W5:Y:S01]  /*0490*/  LDG.E R10, desc[UR12][R4.64+0x10] ;  /* 0x0000100c040a7981 */ /* 0x000f62000c1e1900 */
[----:B------:R-:W-:-:S03]  /*04a0*/  FFMA R28, R12, R13, R25 ;  /* 0x0000000d0c1c7223 */ /* 0x000fc60000000019 */
[----:B------:R-:W5:Y:S04]  /*04b0*/  LDG.E R11, desc[UR12][R2.64+0x10] ;  /* 0x0000100c020b7981 */ /* 0x000f68000c1e1900 */
[----:B------:R-:W5:Y:S04]  /*04c0*/  LDG.E R24, desc[UR12][R4.64+0x14] ;  /* 0x0000140c04187981 */ /* 0x000f68000c1e1900 */
[----:B------:R-:W5:Y:S04]  /*04d0*/  LDG.E R25, desc[UR12][R2.64+0x14] ;  /* 0x0000140c02197981 */ /* 0x000f68000c1e1900 */
[----:B------:R0:W5:Y:S04]  /*04e0*/  LDG.E R13, desc[UR12][R4.64+0x18] ;  /* 0x0000180c040d7981 */ /* 0x000168000c1e1900 */
[----:B------:R-:W5:Y:S01]  /*04f0*/  LDG.E R12, desc[UR12][R2.64+0x18] ;  /* 0x0000180c020c7981 */ /* 0x000f62000c1e1900 */
[----:B------:R-:W-:-:S04]  /*0500*/  UIADD3 UR8, UPT, UPT, UR8, 0x10, URZ ;  /* 0x0000001008087890 */ /* 0x000fc8000fffe0ff */
[----:B------:R-:W-:Y:S01]  /*0510*/  UISETP.NE.AND UP1, UPT, UR8, URZ, UPT ;  /* 0x000000ff0800728c */ /* 0x000fe2000bf25270 */
[----:B0-----:R-:W-:Y:S02]  /*0520*/  IADD3 R4, P0, PT, R4, 0x40, RZ ;  /* 0x0000004004047810 */ /* 0x001fe40007f1e0ff */
[----:B------:R-:W-:Y:S02]  /*0530*/  IADD3 R6, PT, PT, R6, 0x10, RZ ;  /* 0x0000001006067810 */ /* 0x000fe40007ffe0ff */
[----:B------:R-:W-:Y:S01]  /*0540*/  IADD3.X R5, PT, PT, RZ, R5, RZ, P0, !PT ;  /* 0x00000005ff057210 */ /* 0x000fe200007fe4ff */
[----:B--2---:R-:W-:-:S04]  /*0550*/  FFMA R15, R15, R14, R28 ;  /* 0x0000000e0f0f7223 */ /* 0x004fc8000000001c */
[----:B---3--:R-:W-:-:S04]  /*0560*/  FFMA R15, R16, R17, R15 ;  /* 0x00000011100f7223 */ /* 0x008fc8000000000f */
[----:B----4-:R-:W-:-:S04]  /*0570*/  FFMA R15, R18, R19, R15 ;  /* 0x00000013120f7223 */ /* 0x010fc8000000000f */
[----:B-----5:R-:W-:-:S04]  /*0580*/  FFMA R15, R20, R21, R15 ;  /* 0x00000015140f7223 */ /* 0x020fc8000000000f */
[----:B------:R-:W-:-:S04]  /*0590*/  FFMA R15, R22, R23, R15 ;  /* 0x00000017160f7223 */ /* 0x000fc8000000000f */
[----:B------:R-:W-:-:S04]  /*05a0*/  FFMA R11, R10, R11, R15 ;  /* 0x0000000b0a0b7223 */ /* 0x000fc8000000000f */
[----:B------:R-:W-:-:S04]  /*05b0*/  FFMA R24, R24, R25, R11 ;  /* 0x0000001918187223 */ /* 0x000fc8000000000b */
[----:B------:R-:W-:-:S04]  /*05c0*/  FFMA R13, R13, R12, R24 ;  /* 0x0000000c0d0d7223 */ /* 0x000fc80000000018 */
[----:B------:R-:W-:Y:S01]  /*05d0*/  FFMA R14, R26, R27, R13 ;  /* 0x0000001b1a0e7223 */ /* 0x000fe2000000000d */
[----:B------:R-:W-:Y:S06]  /*05e0*/  BRA.U UP1, `(.L_x_33) ;  /* 0xfffffffd011c7547 */ /* 0x000fec000b83ffff */
.L_x_32:
[----:B------:R-:W-:Y:S05]  /*05f0*/  BRA.U !UP0, `(.L_x_31) ;  /* 0x0000000508687547 */ /* 0x000fea000b800000 */
[----:B------:R-:W-:Y:S02]  /*0600*/  UISETP.GE.U32.AND UP0, UPT, UR10, 0x8, UPT ;  /* 0x000000080a00788c */ /* 0x000fe4000bf06070 */
[----:B------:R-:W-:-:S04]  /*0610*/  ULOP3.LUT UR6, UR7, 0x7, URZ, 0xc0, !UPT ;  /* 0x0000000707067892 */ /* 0x000fc8000f8ec0ff */
[----:B------:R-:W-:-:S03]  /*0620*/  UISETP.NE.AND UP1, UPT, UR6, URZ, UPT ;  /* 0x000000ff0600728c */ /* 0x000fc6000bf25270 */
[----:B------:R-:W-:Y:S08]  /*0630*/  BRA.U !UP0, `(.L_x_34) ;  /* 0x0000000108907547 */ /* 0x000ff0000b800000 */
[----:B------:R-:W0:Y:S01]  /*0640*/  LDC.64 R10, c[0x0][0x380] ;  /* 0x0000e000ff0a7b82 */ /* 0x000e220000000a00 */
[----:B------:R-:W1:Y:S01]  /*0650*/  LDCU.64 UR8, c[0x0][0x380] ;  /* 0x00007000ff0877ac */ /* 0x000e620008000a00 */
[C---:B------:R-:W-:Y:S02]  /*0660*/  IADD3 R3, PT, PT, R8.reuse, UR4, RZ ;  /* 0x0000000408037c10 */ /* 0x040fe4000fffe0ff */
[----:B------:R-:W-:Y:S02]  /*0670*/  IADD3 R6, P0, PT, R8, UR4, RZ ;  /* 0x0000000408067c10 */ /* 0x000fe4000ff1e0ff */
[----:B------:R-:W-:Y:S02]  /*0680*/  IADD3 R13, PT, PT, R9, UR4, RZ ;  /* 0x00000004090d7c10 */ /* 0x000fe4000fffe0ff */
[----:B------:R-:W2:Y:S01]  /*0690*/  LDC.64 R4, c[0x0][0x388] ;  /* 0x0000e200ff047b82 */ /* 0x000ea20000000a00 */
[----:B0-----:R-:W-:Y:S01]  /*06a0*/  IMAD.WIDE.U32 R10, R3, 0x4, R10 ;  /* 0x00000004030a7825 */ /* 0x001fe200078e000a */
[----:B------:R-:W-:-:S02]  /*06b0*/  IADD3.X R3, PT, PT, RZ, RZ, RZ, P0, !PT ;  /* 0x000000ffff037210 */ /* 0x000fc400007fe4ff */
[C---:B-1----:R-:W-:Y:S02]  /*06c0*/  LEA R2, P0, R6.reuse, UR8, 0x2 ;  /* 0x0000000806027c11 */ /* 0x042fe4000f8010ff */
[----:B------:R-:W3:Y:S02]  /*06d0*/  LDG.E R15, desc[UR12][R10.64] ;  /* 0x0000000c0a0f7981 */ /* 0x000ee4000c1e1900 */
[----:B------:R-:W-:Y:S01]  /*06e0*/  LEA.HI.X R3, R6, UR9, R3, 0x2, P0 ;  /* 0x0000000906037c11 */ /* 0x000fe200080f1403 */
[----:B--2---:R-:W-:-:S04]  /*06f0*/  IMAD.WIDE R4, R13, 0x4, R4 ;  /* 0x000000040d047825 */ /* 0x004fc800078e0204 */
[----:B------:R-:W2:Y:S04]  /*0700*/  LDG.E R18, desc[UR12][R2.64+0x4] ;  /* 0x0000040c02127981 */ /* 0x000ea8000c1e1900 */
[----:B------:R-:W3:Y:S04]  /*0710*/  LDG.E R16, desc[UR12][R4.64] ;  /* 0x0000000c04107981 */ /* 0x000ee8000c1e1900 */
[----:B------:R-:W2:Y:S04]  /*0720*/  LDG.E R17, desc[UR12][R4.64+0x4] ;  /* 0x0000040c04117981 */ /* 0x000ea8000c1e1900 */
[----:B------:R-:W4:Y:S04]  /*0730*/  LDG.E R19, desc[UR12][R4.64+0x8] ;  /* 0x0000080c04137981 */ /* 0x000f28000c1e1900 */
        /* <DEDUP_REMOVED lines=12> */
[----:B---3--:R-:W-:-:S04]  /*0800*/  FFMA R15, R15, R16, R14 ;  /* 0x000000100f0f7223 */ /* 0x008fc8000000000e */
[----:B--2---:R-:W-:-:S04]  /*0810*/  FFMA R15, R18, R17, R15 ;  /* 0x00000011120f7223 */ /* 0x004fc8000000000f */
[----:B----4-:R-:W-:-:S04]  /*0820*/  FFMA R15, R20, R19, R15 ;  /* 0x00000013140f7223 */ /* 0x010fc8000000000f */
[----:B-----5:R-:W-:-:S04]  /*0830*/  FFMA R15, R22, R21, R15 ;  /* 0x00000015160f7223 */ /* 0x020fc8000000000f */
[----:B------:R-:W-:-:S04]  /*0840*/  FFMA R15, R24, R23, R15 ;  /* 0x00000017180f7223 */ /* 0x000fc8000000000f */
[----:B------:R-:W-:-:S04]  /*0850*/  FFMA R13, R12, R13, R15 ;  /* 0x0000000d0c0d7223 */ /* 0x000fc8000000000f */
[----:B------:R-:W-:-:S04]  /*0860*/  FFMA R11, R6, R11, R13 ;  /* 0x0000000b060b7223 */ /* 0x000fc8000000000d */
[----:B------:R-:W-:-:S07]  /*0870*/  FFMA R14, R10, R25, R11 ;  /* 0x000000190a0e7223 */ /* 0x000fce000000000b */
.L_x_34:
        /* <DEDUP_REMOVED lines=13> */
[----:B-1----:R-:W-:-:S03]  /*0950*/  LEA R2, P0, R6, UR6, 0x2 ;  /* 0x0000000606027c11 */ /* 0x002fc6000f8010ff */
[----:B------:R-:W3:Y:S01]  /*0960*/  LDG.E R11, desc[UR12][R10.64] ;  /* 0x0000000c0a0b7981 */ /* 0x000ee2000c1e1900 */
        /* <DEDUP_REMOVED lines=8> */
[----:B------:R-:W5:Y:S01]  /*09f0*/  LDG.E R18, desc[UR12][R4.64+0xc] ;  /* 0x00000c0c04127981 */ /* 0x000f62000c1e1900 */
[----:B------:R-:W-:Y:S01]  /*0a00*/  UIADD3 UR4, UPT, UPT, UR4, 0x4, URZ ;  /* 0x0000000404047890 */ /* 0x000fe2000fffe0ff */
[----:B---3--:R-:W-:-:S04]  /*0a10*/  FFMA R6, R11, R6, R14 ;  /* 0x000000060b067223 */ /* 0x008fc8000000000e */
[----:B--2---:R-:W-:-:S04]  /*0a20*/  FFMA R6, R13, R12, R6 ;  /* 0x0000000c0d067223 */ /* 0x004fc80000000006 */
[----:B----4-:R-:W-:-:S04]  /*0a30*/  FFMA R6, R15, R16, R6 ;  /* 0x000000100f067223 */ /* 0x010fc80000000006 */
[----:B-----5:R-:W-:-:S07]  /*0a40*/  FFMA R14, R17, R18, R6 ;  /* 0x00000012110e7223 */ /* 0x020fce0000000006 */
.L_x_35:
[----:B------:R-:W-:Y:S05]  /*0a50*/  BRA.U !UP1, `(.L_x_31) ;  /* 0x0000000109507547 */ /* 0x000fea000b800000 */
[----:B------:R-:W0:Y:S01]  /*0a60*/  LDC.64 R4, c[0x0][0x380] ;  /* 0x0000e000ff047b82 */ /* 0x000e220000000a00 */
[----:B------:R-:W-:Y:S01]  /*0a70*/  IADD3 R11, PT, PT, R8, UR4, RZ ;  /* 0x00000004080b7c10 */ /* 0x000fe2000fffe0ff */
[----:B------:R-:W-:-:S06]  /*0a80*/  UIADD3 UR5, UPT, UPT, -UR5, URZ, URZ ;  /* 0x000000ff05057290 */ /* 0x000fcc000fffe1ff */
[----:B------:R-:W1:Y:S01]  /*0a90*/  LDC.64 R2, c[0x0][0x388] ;  /* 0x0000e200ff027b82 */ /* 0x000e620000000a00 */
[----:B0-----:R-:W-:Y:S01]  /*0aa0*/  IMAD.WIDE.U32 R4, R11, 0x4, R4 ;  /* 0x000000040b047825 */ /* 0x001fe200078e0004 */
[----:B------:R-:W-:Y:S02]  /*0ab0*/  IADD3 R11, PT, PT, R9, UR4, RZ ;  /* 0x00000004090b7c10 */ /* 0x000fe4000fffe0ff */
[----:B------:R-:W-:Y:S02]  /*0ac0*/  MOV R6, R4 ;  /* 0x0000000400067202 */ /* 0x000fe40000000f00 */
[----:B------:R-:W-:-:S07]  /*0ad0*/  MOV R13, R5 ;  /* 0x00000005000d7202 */ /* 0x000fce0000000f00 */
.L_x_36:
[----:B-1----:R-:W-:Y:S01]  /*0ae0*/  IMAD.WIDE R4, R11, 0x4, R2 ;  /* 0x000000040b047825 */ /* 0x002fe200078e0202 */
[----:B------:R-:W-:Y:S02]  /*0af0*/  MOV R9, R13 ;  /* 0x0000000d00097202 */ /* 0x000fe40000000f00 */
[----:B------:R-:W-:-:S03]  /*0b00*/  MOV R8, R6 ;  /* 0x0000000600087202 */ /* 0x000fc60000000f00 */
[----:B------:R-:W2:Y:S04]  /*0b10*/  LDG.E R4, desc[UR12][R4.64] ;  /* 0x0000000c04047981 */ /* 0x000ea8000c1e1900 */
[----:B------:R-:W2:Y:S01]  /*0b20*/  LDG.E R9, desc[UR12][R8.64] ;  /* 0x0000000c08097981 */ /* 0x000ea2000c1e1900 */
[----:B------:R-:W-:Y:S01]  /*0b30*/  UIADD3 UR5, UPT, UPT, UR5, 0x1, URZ ;  /* 0x0000000105057890 */ /* 0x000fe2000fffe0ff */
[----:B------:R-:W-:Y:S02]  /*0b40*/  IADD3 R6, P0, PT, R6, 0x4, RZ ;  /* 0x0000000406067810 */ /* 0x000fe40007f1e0ff */
[----:B------:R-:W-:Y:S01]  /*0b50*/  IADD3 R11, PT, PT, R11, 0x1, RZ ;  /* 0x000000010b0b7810 */ /* 0x000fe20007ffe0ff */
[----:B------:R-:W-:Y:S01]  /*0b60*/  UISETP.NE.AND UP0, UPT, UR5, URZ, UPT ;  /* 0x000000ff0500728c */ /* 0x000fe2000bf05270 */
[----:B------:R-:W-:Y:S01]  /*0b70*/  IADD3.X R13, PT, PT, RZ, R13, RZ, P0, !PT ;  /* 0x0000000dff0d7210 */ /* 0x000fe200007fe4ff */
[----:B--2---:R-:W-:-:S07]  /*0b80*/  FFMA R14, R9, R4, R14 ;  /* 0x00000004090e7223 */ /* 0x004fce000000000e */
[----:B------:R-:W-:Y:S05]  /*0b90*/  BRA.U UP0, `(.L_x_36) ;  /* 0xfffffffd00d07547 */ /* 0x000fea000b83ffff */
.L_x_31:
[----:B------:R-:W0:Y:S01]  /*0ba0*/  LDC.64 R2, c[0x0][0x390] ;  /* 0x0000e400ff027b82 */ /* 0x000e220000000a00 */
[----:B------:R-:W-:-:S04]  /*0bb0*/  IMAD R7, R7, UR11, R0 ;  /* 0x0000000b07077c24 */ /* 0x000fc8000f8e0200 */
[----:B0-----:R-:W-:-:S05]  /*0bc0*/  IMAD.WIDE R2, R7, 0x4, R2 ;  /* 0x0000000407027825 */ /* 0x001fca00078e0202 */
[----:B------:R-:W-:Y:S01]  /*0bd0*/  STG.E desc[UR12][R2.64], R14 ;  /* 0x0000000e02007986 */ /* 0x000fe2000c10190c */
[----:B------:R-:W-:Y:S05]  /*0be0*/  EXIT ;  /* 0x000000000000794d */ /* 0x000fea0003800000 */
.L_x_37:
        /* <DEDUP_REMOVED lines=9> */
.L_x_86:


//--------------------- .text._Z19naive_matmul_kernelPfS_S_iii --------------------------
	.section	.text._Z19naive_matmul_kernelPfS_S_iii,"ax",@progbits
	.align	128
        .global         _Z19naive_matmul_kernelPfS_S_iii
        .type           _Z19naive_matmul_kernelPfS_S_iii,@function
        .size           _Z19naive_matmul_kernelPfS_S_iii,(.L_x_87 - _Z19naive_matmul_kernelPfS_S_iii)
        .other          _Z19naive_matmul_kernelPfS_S_iii,@"STO_CUDA_ENTRY STV_DEFAULT"
_Z19naive_matmul_kernelPfS_S_iii:
.text._Z19naive_matmul_kernelPfS_S_iii:
[----:B------:R-:W-:Y:S01]  /*0000*/  LDC R1, c[0x0][0x37c] ;  /* 0x0000df00ff017b82 */ /* 0x000fe20000000800 */
[----:B------:R-:W0:Y:S07]  /*0010*/  S2R R5, SR_TID.X ;  /* 0x0000000000057919 */ /* 0x000e2e0000002100 */
[----:B------:R-:W1:Y:S01]  /*0020*/  LDC R16, c[0x0][0x364] ;  /* 0x0000d900ff107b82 */ /* 0x000e620000000800 */
[----:B------:R-:W2:Y:S01]  /*0030*/  LDCU UR6, c[0x0][0x398] ;  /* 0x00007300ff0677ac */ /* 0x000ea20008000800 */
[----:B------:R-:W1:Y:S06]  /*0040*/  S2R R3, SR_TID.Y ;  /* 0x0000000000037919 */ /* 0x000e6c0000002200 */
[----:B------:R-:W0:Y:S08]  /*0050*/  S2UR UR5, SR_CTAID.X ;  /* 0x00000000000579c3 */ /* 0x000e300000002500 */
[----:B------:R-:W0:Y:S08]  /*0060*/  LDC R0, c[0x0][0x360] ;  /* 0x0000d800ff007b82 */ /* 0x000e300000000800 */
[----:B------:R-:W1:Y:S08]  /*0070*/  S2UR UR4, SR_CTAID.Y ;  /* 0x00000000000479c3 */ /* 0x000e700000002600 */
[----:B------:R-:W3:Y:S01]  /*0080*/  LDC R17, c[0x0][0x3a0] ;  /* 0x0000e800ff117b82 */ /* 0x000ee20000000800 */
[----:B0-----:R-:W-:-:S02]  /*0090*/  IMAD R0, R0, UR5, R5 ;  /* 0x0000000500007c24 */ /* 0x001fc4000f8e0205 */
[----:B-1----:R-:W-:-:S03]  /*00a0*/  IMAD R16, R16, UR4, R3 ;  /* 0x0000000410107c24 */ /* 0x002fc6000f8e0203 */
[----:B---3--:R-:W-:-:S04]  /*00b0*/  ISETP.GE.AND P0, PT, R0, R17, PT ;  /* 0x000000110000720c */ /* 0x008fc80003f06270 */
[----:B--2---:R-:W-:-:S13]  /*00c0*/  ISETP.GE.OR P0, PT, R16, UR6, P0 ;  /* 0x0000000610007c0c */ /* 0x004fda0008706670 */
[----:B------:R-:W-:Y:S05]  /*00d0*/  @P0 EXIT ;  /* 0x000000000000094d */ /* 0x000fea0003800000 */
[----:B------:R-:W0:Y:S01]  /*00e0*/  LDC R19, c[0x0][0x39c] ;  /* 0x0000e700ff137b82 */ /* 0x000e220000000800 */
[----:B------:R-:W1:Y:S01]  /*00f0*/  LDCU.64 UR4, c[0x0][0x358] ;  /* 0x00006b00ff0477ac */ /* 0x000e620008000a00 */
[----:B------:R-:W-:Y:S01]  /*0100*/  HFMA2 R24, -RZ, RZ, 0, 0 ;  /* 0x00000000ff187431 */ /* 0x000fe200000001ff */
[----:B0-----:R-:W-:-:S13]  /*0110*/  ISETP.GE.AND P0, PT, R19, 0x1, PT ;  /* 0x000000011300780c */ /* 0x001fda0003f06270 */
[----:B-1----:R-:W-:Y:S05]  /*0120*/  @!P0 BRA `(.L_x_38) ;  /* 0x0000000400e08947 */ /* 0x002fea0003800000 */
[C---:B------:R-:W-:Y:S01]  /*0130*/  ISETP.GE.U32.AND P1, PT, R19.reuse, 0x8, PT ;  /* 0x000000081300780c */ /* 0x040fe20003f26070 */
[----:B------:R-:W-:Y:S01]  /*0140*/  IMAD R20, R16, R19, RZ ;  /* 0x0000001310147224 */ /* 0x000fe200078e02ff */
[----:B------:R-:W-:Y:S02]  /*0150*/  LOP3.LUT R27, R19, 0x7, RZ, 0xc0, !PT ;  /* 0x00000007131b7812 */ /* 0x000fe400078ec0ff */
[----:B------:R-:W-:Y:S02]  /*0160*/  MOV R24, RZ ;  /* 0x000000ff00187202 */ /* 0x000fe40000000f00 */
[----:B------:R-:W-:Y:S02]  /*0170*/  ISETP.NE.AND P0, PT, R27, RZ, PT ;  /* 0x000000ff1b00720c */ /* 0x000fe40003f05270 */
[----:B------:R-:W-:-:S05]  /*0180*/  MOV R21, RZ ;  /* 0x000000ff00157202 */ /* 0x000fca0000000f00 */
[----:B------:R-:W-:Y:S06]  /*0190*/  @!P1 BRA `(.L_x_39) ;  /* 0x0000000000c49947 */ /* 0x000fec0003800000 */
[----:B------:R-:W0:Y:S01]  /*01a0*/  LDC.64 R2, c[0x0][0x380] ;  /* 0x0000e000ff027b82 */ /* 0x000e220000000a00 */
[----:B------:R-:W-:Y:S02]  /*01b0*/  LOP3.LUT R21, R19, 0x7ffffff8, RZ, 0xc0, !PT ;  /* 0x7ffffff813157812 */ /* 0x000fe400078ec0ff */
[----:B------:R-:W-:Y:S02]  /*01c0*/  MOV R24, RZ ;  /* 0x000000ff00187202 */ /* 0x000fe40000000f00 */
[----:B------:R-:W-:Y:S02]  /*01d0*/  MOV R18, R0 ;  /* 0x0000000000127202 */ /* 0x000fe40000000f00 */
[----:B------:R-:W-:Y:S01]  /*01e0*/  IADD3 R22, PT, PT, -R21, RZ, RZ ;  /* 0x000000ff15167210 */ /* 0x000fe20007ffe1ff */
[----:B0-----:R-:W-:-:S03]  /*01f0*/  IMAD.WIDE.U32 R2, R20, 0x4, R2 ;  /* 0x0000000414027825 */ /* 0x001fc600078e0002 */
[----:B------:R-:W-:-:S04]  /*0200*/  IADD3 R4, P1, PT, R2, 0x10, RZ ;  /* 0x0000001002047810 */ /* 0x000fc80007f3e0ff */
[----:B------:R-:W-:-:S09]  /*0210*/  IADD3.X R5, PT, PT, RZ, R3, RZ, P1, !PT ;  /* 0x00000003ff057210 */ /* 0x000fd20000ffe4ff */
.L_x_40:
[----:B------:R-:W0:Y:S01]  /*0220*/  LDC.64 R14, c[0x0][0x388] ;  /* 0x0000e200ff0e7b82 */ /* 0x000e220000000a00 */
[----:B------:R-:W-:Y:S02]  /*0230*/  MOV R2, R4 ;  /* 0x0000000400027202 */ /* 0x000fe40000000f00 */
[----:B------:R-:W-:-:S05]  /*0240*/  MOV R3, R5 ;  /* 0x0000000500037202 */ /* 0x000fca0000000f00 */
[----:B------:R-:W2:Y:S04]  /*0250*/  LDG.E R25, desc[UR4][R2.64+-0x10] ;  /* 0xfffff00402197981 */ /* 0x000ea8000c1e1900 */
[----:B------:R-:W3:Y:S04]  /*0260*/  LDG.E R23, desc[UR4][R2.64+-0xc] ;  /* 0xfffff40402177981 */ /* 0x000ee8000c1e1900 */
[----:B------:R-:W4:Y:S04]  /*0270*/  LDG.E R29, desc[UR4][R2.64+-0x8] ;  /* 0xfffff804021d7981 */ /* 0x000f28000c1e1900 */
[----:B------:R-:W5:Y:S01]  /*0280*/  LDG.E R28, desc[UR4][R2.64+-0x4] ;  /* 0xfffffc04021c7981 */ /* 0x000f62000c1e1900 */
[----:B0-----:R-:W-:-:S05]  /*0290*/  IMAD.WIDE R14, R18, 0x4, R14 ;  /* 0x00000004120e7825 */ /* 0x001fca00078e020e */
[----:B------:R0:W2:Y:S01]  /*02a0*/  LDG.E R26, desc[UR4][R14.64] ;  /* 0x000000040e1a7981 */ /* 0x0000a2000c1e1900 */
[----:B------:R-:W-:-:S04]  /*02b0*/  IMAD.WIDE R12, R17, 0x4, R14 ;  /* 0x00000004110c7825 */ /* 0x000fc800078e020e */
[C---:B------:R-:W-:Y:S02]  /*02c0*/  IMAD.WIDE R4, R17.reuse, 0x4, R12 ;  /* 0x0000000411047825 */ /* 0x040fe400078e020c */
[----:B------:R-:W3:Y:S02]  /*02d0*/  LDG.E R12, desc[UR4][R12.64] ;  /* 0x000000040c0c7981 */ /* 0x000ee4000c1e1900 */
[C---:B------:R-:W-:Y:S02]  /*02e0*/  IMAD.WIDE R8, R17.reuse, 0x4, R4 ;  /* 0x0000000411087825 */ /* 0x040fe400078e0204 */
[----:B------:R-:W4:Y:S02]  /*02f0*/  LDG.E R4, desc[UR4][R4.64] ;  /* 0x0000000404047981 */ /* 0x000f24000c1e1900 */
[C---:B------:R-:W-:Y:S02]  /*0300*/  IMAD.WIDE R6, R17.reuse, 0x4, R8 ;  /* 0x0000000411067825 */ /* 0x040fe400078e0208 */
[----:B------:R-:W5:Y:S02]  /*0310*/  LDG.E R8, desc[UR4][R8.64] ;  /* 0x0000000408087981 */ /* 0x000f64000c1e1900 */
[----:B------:R-:W-:-:S02]  /*0320*/  IMAD.WIDE R10, R17, 0x4, R6 ;  /* 0x00000004110a7825 */ /* 0x000fc400078e0206 */
[----:B------:R-:W5:Y:S04]  /*0330*/  LDG.E R5, desc[UR4][R2.64] ;  /* 0x0000000402057981 */ /* 0x000f68000c1e1900 */
[----:B------:R-:W5:Y:S01]  /*0340*/  LDG.E R6, desc[UR4][R6.64] ;  /* 0x0000000406067981 */ /* 0x000f62000c1e1900 */
[----:B0-----:R-:W-:-:S03]  /*0350*/  IMAD.WIDE R14, R17, 0x4, R10 ;  /* 0x00000004110e7825 */ /* 0x001fc600078e020a */
[----:B------:R-:W5:Y:S04]  /*0360*/  LDG.E R10, desc[UR4][R10.64] ;  /* 0x000000040a0a7981 */ /* 0x000f68000c1e1900 */
[----:B------:R-:W5:Y:S04]  /*0370*/  LDG.E R13, desc[UR4][R14.64] ;  /* 0x000000040e0d7981 */ /* 0x000f68000c1e1900 */
[----:B------:R-:W5:Y:S04]  /*0380*/  LDG.E R7, desc[UR4][R2.64+0x4] ;  /* 0x0000040402077981 */ /* 0x000f68000c1e1900 */
[----:B------:R-:W5:Y:S01]  /*0390*/  LDG.E R9, desc[UR4][R2.64+0xc] ;  /* 0x00000c0402097981 */ /* 0x000f62000c1e1900 */
[----:B--2---:R-:W-:Y:S01]  /*03a0*/  FFMA R26, R25, R26, R24 ;  /* 0x0000001a191a7223 */ /* 0x004fe20000000018 */
[----:B------:R-:W-:-:S02]  /*03b0*/  IMAD.WIDE R24, R17, 0x4, R14 ;  /* 0x0000000411187825 */ /* 0x000fc400078e020e */
[----:B------:R-:W2:Y:S04]  /*03c0*/  LDG.E R14, desc[UR4][R2.64+0x8] ;  /* 0x00000804020e7981 */ /* 0x000ea8000c1e1900 */
[----:B------:R-:W2:Y:S01]  /*03d0*/  LDG.E R24, desc[UR4][R24.64] ;  /* 0x0000000418187981 */ /* 0x000ea2000c1e1900 */
[----:B---3--:R-:W-:Y:S01]  /*03e0*/  FFMA R12, R23, R12, R26 ;  /* 0x0000000c170c7223 */ /* 0x008fe2000000001a */
[----:B------:R-:W-:-:S03]  /*03f0*/  IADD3 R22, PT, PT, R22, 0x8, RZ ;  /* 0x0000000816167810 */ /* 0x000fc60007ffe0ff */
[----:B----4-:R-:W-:Y:S01]  /*0400*/  FFMA R29, R29, R4, R12 ;  /* 0x000000041d1d7223 */ /* 0x010fe2000000000c */
[----:B------:R-:W-:-:S03]  /*0410*/  ISETP.NE.AND P1, PT, R22, RZ, PT ;  /* 0x000000ff1600720c */ /* 0x000fc60003f25270 */
[----:B-----5:R-:W-:Y:S01]  /*0420*/  FFMA R8, R28, R8, R29 ;  /* 0x000000081c087223 */ /* 0x020fe2000000001d */
[----:B------:R-:W-:-:S03]  /*0430*/  IADD3 R4, P2, PT, R2, 0x20, RZ ;  /* 0x0000002002047810 */ /* 0x000fc60007f5e0ff */
[----:B------:R-:W-:Y:S01]  /*0440*/  FFMA R6, R5, R6, R8 ;  /* 0x0000000605067223 */ /* 0x000fe20000000008 */
[----:B------:R-:W-:Y:S02]  /*0450*/  IADD3.X R5, PT, PT, RZ, R3, RZ, P2, !PT ;  /* 0x00000003ff057210 */ /* 0x000fe400017fe4ff */
[----:B------:R-:W-:Y:S01]  /*0460*/  LEA R18, R17, R18, 0x3 ;  /* 0x0000001211127211 */ /* 0x000fe200078e18ff */
[----:B------:R-:W-:-:S04]  /*0470*/  FFMA R7, R7, R10, R6 ;  /* 0x0000000a07077223 */ /* 0x000fc80000000006 */
[----:B--2---:R-:W-:-:S04]  /*0480*/  FFMA R14, R14, R13, R7 ;  /* 0x0000000d0e0e7223 */ /* 0x004fc80000000007 */
[----:B------:R-:W-:Y:S01]  /*0490*/  FFMA R24, R9, R24, R14 ;  /* 0x0000001809187223 */ /* 0x000fe2000000000e */
[----:B------:R-:W-:Y:S06]  /*04a0*/  @P1 BRA `(.L_x_40) ;  /* 0xfffffffc005c1947 */ /* 0x000fec000383ffff */
.L_x_39:
[----:B------:R-:W-:Y:S05]  /*04b0*/  @!P0 BRA `(.L_x_38) ;  /* 0x0000000000fc8947 */ /* 0x000fea0003800000 */
[----:B------:R-:W-:Y:S02]  /*04c0*/  ISETP.GE.U32.AND P1, PT, R27, 0x4, PT ;  /* 0x000000041b00780c */ /* 0x000fe40003f26070 */
[----:B------:R-:W-:-:S04]  /*04d0*/  LOP3.LUT R14, R19, 0x3, RZ, 0xc0, !PT ;  /* 0x00000003130e7812 */ /* 0x000fc800078ec0ff */
[----:B------:R-:W-:-:S07]  /*04e0*/  ISETP.NE.AND P0, PT, R14, RZ, PT ;  /* 0x000000ff0e00720c */ /* 0x000fce0003f05270 */
[----:B------:R-:W-:Y:S06]  /*04f0*/  @!P1 BRA `(.L_x_41) ;  /* 0x00000000006c9947 */ /* 0x000fec0003800000 */
[----:B------:R-:W0:Y:S01]  /*0500*/  LDC.64 R4, c[0x0][0x388] ;  /* 0x0000e200ff047b82 */ /* 0x000e220000000a00 */
[----:B------:R-:W1:Y:S01]  /*0510*/  LDCU.64 UR6, c[0x0][0x380] ;  /* 0x00007000ff0677ac */ /* 0x000e620008000a00 */
[----:B------:R-:W-:Y:S01]  /*0520*/  IMAD R7, R21, R17, R0 ;  /* 0x0000001115077224 */ /* 0x000fe200078e0200 */
[CC--:B------:R-:W-:Y:S02]  /*0530*/  IADD3 R3, PT, PT, R20.reuse, R21.reuse, RZ ;  /* 0x0000001514037210 */ /* 0x0c0fe40007ffe0ff */
[----:B------:R-:W-:-:S03]  /*0540*/  IADD3 R8, P1, PT, R20, R21, RZ ;  /* 0x0000001514087210 */ /* 0x000fc60007f3e0ff */
[----:B------:R-:W2:Y:S01]  /*0550*/  LDC.64 R12, c[0x0][0x380] ;  /* 0x0000e000ff0c7b82 */ /* 0x000ea20000000a00 */
[----:B0-----:R-:W-:-:S04]  /*0560*/  IMAD.WIDE R4, R7, 0x4, R4 ;  /* 0x0000000407047825 */ /* 0x001fc800078e0204 */
[----:B------:R-:W-:Y:S02]  /*0570*/  IMAD.WIDE R6, R17, 0x4, R4 ;  /* 0x0000000411067825 */ /* 0x000fe400078e0204 */
[----:B------:R-:W3:Y:S02]  /*0580*/  LDG.E R4, desc[UR4][R4.64] ;  /* 0x0000000404047981 */ /* 0x000ee4000c1e1900 */
[----:B--2---:R-:W-:Y:S01]  /*0590*/  IMAD.WIDE.U32 R12, R3, 0x4, R12 ;  /* 0x00000004030c7825 */ /* 0x004fe200078e000c */
[----:B------:R-:W-:Y:S02]  /*05a0*/  IADD3.X R3, PT, PT, RZ, RZ, RZ, P1, !PT ;  /* 0x000000ffff037210 */ /* 0x000fe40000ffe4ff */
[----:B-1----:R-:W-:-:S03]  /*05b0*/  LEA R2, P1, R8, UR6, 0x2 ;  /* 0x0000000608027c11 */ /* 0x002fc6000f8210ff */
[----:B------:R-:W3:Y:S01]  /*05c0*/  LDG.E R13, desc[UR4][R12.64] ;  /* 0x000000040c0d7981 */ /* 0x000ee2000c1e1900 */
[----:B------:R-:W-:Y:S01]  /*05d0*/  LEA.HI.X R3, R8, UR7, R3, 0x2, P1 ;  /* 0x0000000708037c11 */ /* 0x000fe200088f1403 */
[C---:B------:R-:W-:Y:S02]  /*05e0*/  IMAD.WIDE R8, R17.reuse, 0x4, R6 ;  /* 0x0000000411087825 */ /* 0x040fe400078e0206 */
[----:B------:R-:W2:Y:S04]  /*05f0*/  LDG.E R6, desc[UR4][R6.64] ;  /* 0x0000000406067981 */ /* 0x000ea8000c1e1900 */
[----:B------:R-:W2:Y:S01]  /*0600*/  LDG.E R15, desc[UR4][R2.64+0x4] ;  /* 0x00000404020f7981 */ /* 0x000ea2000c1e1900 */
[----:B------:R-:W-:-:S03]  /*0610*/  IMAD.WIDE R10, R17, 0x4, R8 ;  /* 0x00000004110a7825 */ /* 0x000fc600078e0208 */
[----:B------:R-:W4:Y:S04]  /*0620*/  LDG.E R22, desc[UR4][R8.64] ;  /* 0x0000000408167981 */ /* 0x000f28000c1e1900 */
[----:B------:R-:W4:Y:S04]  /*0630*/  LDG.E R18, desc[UR4][R2.64+0x8] ;  /* 0x0000080402127981 */ /* 0x000f28000c1e1900 */
[----:B------:R-:W5:Y:S04]  /*0640*/  LDG.E R26, desc[UR4][R2.64+0xc] ;  /* 0x00000c04021a7981 */ /* 0x000f68000c1e1900 */
[----:B------:R-:W5:Y:S01]  /*0650*/  LDG.E R10, desc[UR4][R10.64] ;  /* 0x000000040a0a7981 */ /* 0x000f62000c1e1900 */
[----:B------:R-:W-:Y:S01]  /*0660*/  IADD3 R21, PT, PT, R21, 0x4, RZ ;  /* 0x0000000415157810 */ /* 0x000fe20007ffe0ff */
[----:B---3--:R-:W-:-:S04]  /*0670*/  FFMA R24, R13, R4, R24 ;  /* 0x000000040d187223 */ /* 0x008fc80000000018 */
[----:B--2---:R-:W-:-:S04]  /*0680*/  FFMA R15, R15, R6, R24 ;  /* 0x000000060f0f7223 */ /* 0x004fc80000000018 */
[----:B----4-:R-:W-:-:S04]  /*0690*/  FFMA R15, R18, R22, R15 ;  /* 0x00000016120f7223 */ /* 0x010fc8000000000f */
[----:B-----5:R-:W-:-:S07]  /*06a0*/  FFMA R24, R26, R10, R15 ;  /* 0x0000000a1a187223 */ /* 0x020fce000000000f */
.L_x_41:
[----:B------:R-:W-:Y:S05]  /*06b0*/  @!P0 BRA `(.L_x_38) ;  /* 0x00000000007c8947 */ /* 0x000fea0003800000 */
[----:B------:R-:W-:Y:S01]  /*06c0*/  ISETP.NE.AND P1, PT, R14, 0x1, PT ;  /* 0x000000010e00780c */ /* 0x000fe20003f25270 */
[----:B------:R-:W0:Y:S01]  /*06d0*/  LDC.64 R10, c[0x0][0x380] ;  /* 0x0000e000ff0a7b82 */ /* 0x000e220000000a00 */
[----:B------:R-:W-:-:S04]  /*06e0*/  LOP3.LUT R19, R19, 0x1, RZ, 0xc0, !PT ;  /* 0x0000000113137812 */ /* 0x000fc800078ec0ff */
[----:B------:R-:W-:-:S03]  /*06f0*/  ISETP.NE.U32.AND P0, PT, R19, 0x1, PT ;  /* 0x000000011300780c */ /* 0x000fc60003f05070 */
[----:B------:R-:W1:Y:S04]  /*0700*/  LDC.64 R8, c[0x0][0x388] ;  /* 0x0000e200ff087b82 */ /* 0x000e680000000a00 */
[CC--:B------:R-:W-:Y:S02]  /*0710*/  @P1 IADD3 R13, PT, PT, R20.reuse, R21.reuse, RZ ;  /* 0x00000015140d1210 */ /* 0x0c0fe40007ffe0ff */
[----:B------:R-:W-:Y:S02]  /*0720*/  @P1 IADD3 R12, P2, PT, R20, R21, RZ ;  /* 0x00000015140c1210 */ /* 0x000fe40007f5e0ff */
[----:B------:R-:W2:Y:S02]  /*0730*/  @P1 LDC.64 R2, c[0x0][0x380] ;  /* 0x0000e000ff021b82 */ /* 0x000ea40000000a00 */
[----:B------:R-:W-:-:S06]  /*0740*/  @P1 IADD3.X R14, PT, PT, RZ, RZ, RZ, P2, !PT ;  /* 0x000000ffff0e1210 */ /* 0x000fcc00017fe4ff */
[----:B------:R-:W3:Y:S01]  /*0750*/  LDC.64 R4, c[0x0][0x380] ;  /* 0x0000e000ff047b82 */ /* 0x000ee20000000a00 */
[----:B0-----:R-:W-:-:S04]  /*0760*/  @P1 IMAD.WIDE.U32 R10, R13, 0x4, R10 ;  /* 0x000000040d0a1825 */ /* 0x001fc800078e000a */
[C---:B------:R-:W-:Y:S01]  /*0770*/  @P1 IMAD R13, R21.reuse, R17, R0 ;  /* 0x00000011150d1224 */ /* 0x040fe200078e0200 */
[----:B------:R-:W-:Y:S01]  /*0780*/  @P1 IADD3 R21, PT, PT, R21, 0x2, RZ ;  /* 0x0000000215151810 */ /* 0x000fe20007ffe0ff */
[----:B------:R-:W4:Y:S01]  /*0790*/  @P1 LDG.E R11, desc[UR4][R10.64] ;  /* 0x000000040a0b1981 */ /* 0x000f22000c1e1900 */
[----:B------:R-:W0:Y:S01]  /*07a0*/  LDC.64 R6, c[0x0][0x388] ;  /* 0x0000e200ff067b82 */ /* 0x000e220000000a00 */
[----:B-1----:R-:W-:Y:S01]  /*07b0*/  @P1 IMAD.WIDE R8, R13, 0x4, R8 ;  /* 0x000000040d081825 */ /* 0x002fe200078e0208 */
[----:B------:R-:W-:Y:S02]  /*07c0*/  @!P0 IADD3 R15, PT, PT, R20, R21, RZ ;  /* 0x00000015140f8210 */ /* 0x000fe40007ffe0ff */
[----:B--2---:R-:W-:Y:S01]  /*07d0*/  @P1 LEA R2, P2, R12, R2, 0x2 ;  /* 0x000000020c021211 */ /* 0x004fe200078410ff */
[----:B------:R-:W-:-:S03]  /*07e0*/  @!P0 IMAD R21, R21, R17, R0 ;  /* 0x0000001115158224 */ /* 0x000fc600078e0200 */
[----:B------:R-:W-:Y:S01]  /*07f0*/  @P1 LEA.HI.X R3, R12, R3, R14, 0x2, P2 ;  /* 0x000000030c031211 */ /* 0x000fe200010f140e */
[----:B------:R-:W-:Y:S01]  /*0800*/  @P1 IMAD.WIDE R12, R17, 0x4, R8 ;  /* 0x00000004110c1825 */ /* 0x000fe200078e0208 */
[----:B------:R-:W4:Y:S03]  /*0810*/  @P1 LDG.E R14, desc[UR4][R8.64] ;  /* 0x00000004080e1981 */ /* 0x000f26000c1e1900 */
[----:B---3--:R-:W-:Y:S01]  /*0820*/  @!P0 IMAD.WIDE.U32 R4, R15, 0x4, R4 ;  /* 0x000000040f048825 */ /* 0x008fe200078e0004 */
[----:B------:R-:W2:Y:S04]  /*0830*/  @P1 LDG.E R2, desc[UR4][R2.64+0x4] ;  /* 0x0000040402021981 */ /* 0x000ea8000c1e1900 */
[----:B------:R-:W2:Y:S01]  /*0840*/  @P1 LDG.E R12, desc[UR4][R12.64] ;  /* 0x000000040c0c1981 */ /* 0x000ea2000c1e1900 */
[----:B0-----:R-:W-:-:S03]  /*0850*/  @!P0 IMAD.WIDE R6, R21, 0x4, R6 ;  /* 0x0000000415068825 */ /* 0x001fc600078e0206 */
[----:B------:R-:W3:Y:S04]  /*0860*/  @!P0 LDG.E R5, desc[UR4][R4.64] ;  /* 0x0000000404058981 */ /* 0x000ee8000c1e1900 */
[----:B------:R-:W3:Y:S01]  /*0870*/  @!P0 LDG.E R6, desc[UR4][R6.64] ;  /* 0x0000000406068981 */ /* 0x000ee2000c1e1900 */
[----:B----4-:R-:W-:-:S04]  /*0880*/  @P1 FFMA R11, R11, R14, R24 ;  /* 0x0000000e0b0b1223 */ /* 0x010fc80000000018 */
[----:B--2---:R-:W-:-:S04]  /*0890*/  @P1 FFMA R24, R2, R12, R11 ;  /* 0x0000000c02181223 */ /* 0x004fc8000000000b */
[----:B---3--:R-:W-:-:S07]  /*08a0*/  @!P0 FFMA R24, R5, R6, R24 ;  /* 0x0000000605188223 */ /* 0x008fce0000000018 */
.L_x_38:
[----:B------:R-:W0:Y:S01]  /*08b0*/  LDC.64 R2, c[0x0][0x390] ;  /* 0x0000e400ff027b82 */ /* 0x000e220000000a00 */
[----:B------:R-:W-:-:S04]  /*08c0*/  IMAD R17, R16, R17, R0 ;  /* 0x0000001110117224 */ /* 0x000fc800078e0200 */
[----:B0-----:R-:W-:-:S05]  /*08d0*/  IMAD.WIDE R2, R17, 0x4, R2 ;  /* 0x0000000411027825 */ /* 0x001fca00078e0202 */
[----:B------:R-:W-:Y:S01]  /*08e0*/  STG.E desc[UR4][R2.64], R24 ;  /* 0x0000001802007986 */ /* 0x000fe2000c101904 */
[----:B------:R-:W-:Y:S05]  /*08f0*/  EXIT ;  /* 0x000000000000794d */ /* 0x000fea0003800000 */
.L_x_42:
        /* <DEDUP_REMOVED lines=16> */
.L_x_87:


//--------------------- .text._Z14softmax_kernelPfS_i --------------------------
	.section	.text._Z14softmax_kernelPfS_i,"ax",@progbits
	.align	128
        .global         _Z14softmax_kernelPfS_i
        .type           _Z14softmax_kernelPfS_i,@function
        .size           _Z14softmax_kernelPfS_i,(.L_x_77 - _Z14softmax_kernelPfS_i)
        .other          _Z14softmax_kernelPfS_i,@"STO_CUDA_ENTRY STV_DEFAULT"
_Z14softmax_kernelPfS_i:
.text._Z14softmax_kernelPfS_i:
[----:B------:R-:W-:Y:S01]  /*0000*/  LDC R1, c[0x0][0x37c] ;  /* 0x0000df00ff017b82 */ /* 0x000fe20000000800 */
[----:B------:R-:W0:Y:S07]  /*0010*/  S2R R0, SR_TID.X ;  /* 0x0000000000007919 */ /* 0x000e2e0000002100 */
[----:B------:R-:W0:Y:S08]  /*0020*/  S2UR UR4, SR_CTAID.X ;  /* 0x00000000000479c3 */ /* 0x000e300000002500 */
[----:B------:R-:W0:Y:S08]  /*0030*/  LDC R7, c[0x0][0x360] ;  /* 0x0000d800ff077b82 */ /* 0x000e300000000800 */
[----:B------:R-:W1:Y:S01]  /*0040*/  LDC R5, c[0x0][0x390] ;  /* 0x0000e400ff057b82 */ /* 0x000e620000000800 */
[----:B0-----:R-:W-:-:S05]  /*0050*/  IMAD R7, R7, UR4, R0 ;  /* 0x0000000407077c24 */ /* 0x001fca000f8e0200 */
[----:B-1----:R-:W-:-:S13]  /*0060*/  ISETP.GE.AND P0, PT, R7, R5, PT ;  /* 0x000000050700720c */ /* 0x002fda0003f06270 */
[----:B------:R-:W-:Y:S05]  /*0070*/  @P0 EXIT ;  /* 0x000000000000094d */ /* 0x000fea0003800000 */
[----:B------:R-:W0:Y:S01]  /*0080*/  LDC.64 R2, c[0x0][0x380] ;  /* 0x0000e000ff027b82 */ /* 0x000e220000000a00 */
[----:B------:R-:W1:Y:S01]  /*0090*/  LDCU.64 UR4, c[0x0][0x358] ;  /* 0x00006b00ff0477ac */ /* 0x000e620008000a00 */
[----:B------:R-:W-:Y:S01]  /*00a0*/  HFMA2 R4, -RZ, RZ, 0.96630859375, -0.0022525787353515625 ;  /* 0x3bbb989dff047431 */ /* 0x000fe200000001ff */
[----:B------:R-:W-:-:S05]  /*00b0*/  MOV R0, 0x437c0000 ;  /* 0x437c000000007802 */ /* 0x000fca0000000f00 */
[----:B------:R-:W2:Y:S01]  /*00c0*/  LDC.64 R22, c[0x0][0x388] ;  /* 0x0000e200ff167b82 */ /* 0x000ea20000000a00 */
[----:B0-----:R-:W-:-:S05]  /*00d0*/  IMAD.WIDE R2, R7, 0x4, R2 ;  /* 0x0000000407027825 */ /* 0x001fca00078e0202 */
[----:B-1----:R0:W3:Y:S01]  /*00e0*/  LDG.E R9, desc[UR4][R2.64] ;  /* 0x0000000402097981 */ /* 0x0020e2000c1e1900 */
[----:B--2---:R-:W-:-:S04]  /*00f0*/  IMAD.WIDE R22, R7, 0x4, R22 ;  /* 0x0000000407167825 */ /* 0x004fc800078e0216 */
[----:B0-----:R-:W-:-:S04]  /*0100*/  IMAD.WIDE R2, R5, 0x4, R2 ;  /* 0x0000000405027825 */ /* 0x001fc800078e0202 */
[----:B---3--:R-:W-:-:S04]  /*0110*/  FFMA.SAT R11, R9, R4, 0.5 ;  /* 0x3f000000090b7423 */ /* 0x008fc80000002004 */
[----:B------:R-:W-:-:S04]  /*0120*/  FFMA.RM R11, R11, R0, 12582913 ;  /* 0x4b4000010b0b7423 */ /* 0x000fc80000004000 */
[C---:B------:R-:W-:Y:S01]  /*0130*/  FADD R6, R11.reuse, -12583039 ;  /* 0xcb40007f0b067421 */ /* 0x040fe20000000000 */
[----:B------:R-:W-:-:S03]  /*0140*/  SHF.L.U32 R11, R11, 0x17, RZ ;  /* 0x000000170b0b7819 */ /* 0x000fc600000006ff */
[----:B------:R-:W-:-:S04]  /*0150*/  FFMA R6, R9, 1.4426950216293334961, -R6 ;  /* 0x3fb8aa3b09067823 */ /* 0x000fc80000000806 */
[----:B------:R-:W-:-:S06]  /*0160*/  FFMA R6, R9, 1.925963033500011079e-08, R6 ;  /* 0x32a5706009067823 */ /* 0x000fcc0000000006 */
[----:B------:R-:W0:Y:S02]  /*0170*/  MUFU.EX2 R6, R6 ;  /* 0x0000000600067308 */ /* 0x000e240000000800 */
[----:B0-----:R-:W-:-:S05]  /*0180*/  FMUL R7, R11, R6 ;  /* 0x000000060b077220 */ /* 0x001fca0000400000 */
[----:B------:R0:W-:Y:S04]  /*0190*/  STG.E desc[UR4][R22.64], R7 ;  /* 0x0000000716007986 */ /* 0x0001e8000c101904 */
[----:B------:R-:W2:Y:S01]  /*01a0*/  LDG.E R9, desc[UR4][R2.64] ;  /* 0x0000000402097981 */ /* 0x000ea2000c1e1900 */
[----:B------:R-:W-:-:S04]  /*01b0*/  IMAD.WIDE R20, R5, 0x4, R22 ;  /* 0x0000000405147825 */ /* 0x000fc800078e0216 */
[----:B--2---:R-:W-:-:S04]  /*01c0*/  FFMA.SAT R11, R9, R4, 0.5 ;  /* 0x3f000000090b7423 */ /* 0x004fc80000002004 */
[----:B------:R-:W-:-:S04]  /*01d0*/  FFMA.RM R11, R11, R0, 12582913 ;  /* 0x4b4000010b0b7423 */ /* 0x000fc80000004000 */
[----:B------:R-:W-:-:S04]  /*01e0*/  FADD R8, R11, -12583039 ;  /* 0xcb40007f0b087421 */ /* 0x000fc80000000000 */
[----:B------:R-:W-:-:S04]  /*01f0*/  FFMA R8, R9, 1.4426950216293334961, -R8 ;  /* 0x3fb8aa3b09087823 */ /* 0x000fc80000000808 */
[----:B------:R-:W-:Y:S01]  /*0200*/  FFMA R8, R9, 1.925963033500011079e-08, R8 ;  /* 0x32a5706009087823 */ /* 0x000fe20000000008 */
[----:B------:R-:W-:Y:S01]  /*0210*/  SHF.L.U32 R9, R11, 0x17, RZ ;  /* 0x000000170b097819 */ /* 0x000fe200000006ff */
[----:B------:R-:W-:-:S04]  /*0220*/  IMAD.WIDE R10, R5, 0x4, R2 ;  /* 0x00000004050a7825 */ /* 0x000fc800078e0202 */
[----:B------:R-:W1:Y:S02]  /*0230*/  MUFU.EX2 R8, R8 ;  /* 0x0000000800087308 */ /* 0x000e640000000800 */
[----:B-1----:R-:W-:-:S05]  /*0240*/  FMUL R9, R9, R8 ;  /* 0x0000000809097220 */ /* 0x002fca0000400000 */
[----:B------:R1:W-:Y:S04]  /*0250*/  STG.E desc[UR4][R20.64], R9 ;  /* 0x0000000914007986 */ /* 0x0003e8000c101904 */
[----:B------:R-:W2:Y:S01]  /*0260*/  LDG.E R3, desc[UR4][R10.64] ;  /* 0x000000040a037981 */ /* 0x000ea2000c1e1900 */
[----:B------:R-:W-:-:S04]  /*0270*/  IMAD.WIDE R18, R5, 0x4, R20 ;  /* 0x0000000405127825 */ /* 0x000fc800078e0214 */
[----:B--2---:R-:W-:-:S04]  /*0280*/  FFMA.SAT R13, R3, R4, 0.5 ;  /* 0x3f000000030d7423 */ /* 0x004fc80000002004 */
[----:B------:R-:W-:-:S04]  /*0290*/  FFMA.RM R13, R13, R0, 12582913 ;  /* 0x4b4000010d0d7423 */ /* 0x000fc80000004000 */
[C---:B------:R-:W-:Y:S01]  /*02a0*/  FADD R2, R13.reuse, -12583039 ;  /* 0xcb40007f0d027421 */ /* 0x040fe20000000000 */
[----:B------:R-:W-:-:S03]  /*02b0*/  SHF.L.U32 R27, R13, 0x17, RZ ;  /* 0x000000170d1b7819 */ /* 0x000fc600000006ff */
[----:B------:R-:W-:-:S04]  /*02c0*/  FFMA R2, R3, 1.4426950216293334961, -R2 ;  /* 0x3fb8aa3b03027823 */ /* 0x000fc80000000802 */
[----:B------:R-:W-:Y:S01]  /*02d0*/  FFMA R6, R3, 1.925963033500011079e-08, R2 ;  /* 0x32a5706003067823 */ /* 0x000fe20000000002 */
[----:B------:R-:W-:-:S05]  /*02e0*/  IMAD.WIDE R2, R5, 0x4, R10 ;  /* 0x0000000405027825 */ /* 0x000fca00078e020a */
[----:B------:R-:W2:Y:S02]  /*02f0*/  MUFU.EX2 R6, R6 ;  /* 0x0000000600067308 */ /* 0x000ea40000000800 */
[----:B--2---:R-:W-:-:S05]  /*0300*/  FMUL R27, R27, R6 ;  /* 0x000000061b1b7220 */ /* 0x004fca0000400000 */
[----:B------:R2:W-:Y:S04]  /*0310*/  STG.E desc[UR4][R18.64], R27 ;  /* 0x0000001b12007986 */ /* 0x0005e8000c101904 */
[----:B------:R-:W3:Y:S01]  /*0320*/  LDG.E R11, desc[UR4][R2.64] ;  /* 0x00000004020b7981 */ /* 0x000ee2000c1e1900 */
[----:B------:R-:W-:-:S04]  /*0330*/  IMAD.WIDE R16, R5, 0x4, R18 ;  /* 0x0000000405107825 */ /* 0x000fc800078e0212 */
[----:B---3--:R-:W-:-:S04]  /*0340*/  FFMA.SAT R13, R11, R4, 0.5 ;  /* 0x3f0000000b0d7423 */ /* 0x008fc80000002004 */
[----:B------:R-:W-:-:S04]  /*0350*/  FFMA.RM R13, R13, R0, 12582913 ;  /* 0x4b4000010d0d7423 */ /* 0x000fc80000004000 */
[C---:B------:R-:W-:Y:S01]  /*0360*/  FADD R8, R13.reuse, -12583039 ;  /* 0xcb40007f0d087421 */ /* 0x040fe20000000000 */
[----:B------:R-:W-:-:S03]  /*0370*/  SHF.L.U32 R31, R13, 0x17, RZ ;  /* 0x000000170d1f7819 */ /* 0x000fc600000006ff */
[----:B------:R-:W-:-:S04]  /*0380*/  FFMA R8, R11, 1.4426950216293334961, -R8 ;  /* 0x3fb8aa3b0b087823 */ /* 0x000fc80000000808 */
[----:B------:R-:W-:Y:S01]  /*0390*/  FFMA R8, R11, 1.925963033500011079e-08, R8 ;  /* 0x32a570600b087823 */ /* 0x000fe20000000008 */
[----:B------:R-:W-:-:S05]  /*03a0*/  IMAD.WIDE R10, R5, 0x4, R2 ;  /* 0x00000004050a7825 */ /* 0x000fca00078e0202 */
[----:B------:R-:W3:Y:S02]  /*03b0*/  MUFU.EX2 R8, R8 ;  /* 0x0000000800087308 */ /* 0x000ee40000000800 */
[----:B---3--:R-:W-:-:S05]  /*03c0*/  FMUL R31, R31, R8 ;  /* 0x000000081f1f7220 */ /* 0x008fca0000400000 */
[----:B------:R-:W-:Y:S04]  /*03d0*/  STG.E desc[UR4][R16.64], R31 ;  /* 0x0000001f10007986 */ /* 0x000fe8000c101904 */
        /* <DEDUP_REMOVED lines=11> */
[----:B------:R3:W-:Y:S04]  /*0490*/  STG.E desc[UR4][R14.64], R25 ;  /* 0x000000190e007986 */ /* 0x0007e8000c101904 */
[----:B------:R-:W4:Y:S02]  /*04a0*/  LDG.E R11, desc[UR4][R2.64] ;  /* 0x00000004020b7981 */ /* 0x000f24000c1e1900 */
[----:B----4-:R-:W-:-:S04]  /*04b0*/  FFMA.SAT R13, R11, R4, 0.5 ;  /* 0x3f0000000b0d7423 */ /* 0x010fc80000002004 */
[----:B------:R-:W-:-:S04]  /*04c0*/  FFMA.RM R13, R13, R0, 12582913 ;  /* 0x4b4000010d0d7423 */ /* 0x000fc80000004000 */
[C---:B------:R-:W-:Y:S01]  /*04d0*/  FADD R8, R13.reuse, -12583039 ;  /* 0xcb40007f0d087421 */ /* 0x040fe20000000000 */
[----:B------:R-:W-:Y:S01]  /*04e0*/  SHF.L.U32 R29, R13, 0x17, RZ ;  /* 0x000000170d1d7819 */ /* 0x000fe200000006ff */
[----:B------:R-:W-:-:S04]  /*04f0*/  IMAD.WIDE R12, R5, 0x4, R14 ;  /* 0x00000004050c7825 */ /* 0x000fc800078e020e */
[----:B------:R-:W-:-:S04]  /*0500*/  FFMA R8, R11, 1.4426950216293334961, -R8 ;  /* 0x3fb8aa3b0b087823 */ /* 0x000fc80000000808 */
[----:B------:R-:W-:Y:S01]  /*0510*/  FFMA R8, R11, 1.925963033500011079e-08, R8 ;  /* 0x32a570600b087823 */ /* 0x000fe20000000008 */
[----:B------:R-:W-:-:S05]  /*0520*/  IMAD.WIDE R10, R5, 0x4, R2 ;  /* 0x00000004050a7825 */ /* 0x000fca00078e0202 */
[----:B------:R-:W4:Y:S02]  /*0530*/  MUFU.EX2 R8, R8 ;  /* 0x0000000800087308 */ /* 0x000f240000000800 */
[----:B----4-:R-:W-:-:S05]  /*0540*/  FMUL R29, R29, R8 ;  /* 0x000000081d1d7220 */ /* 0x010fca0000400000 */
[----:B------:R4:W-:Y:S04]  /*0550*/  STG.E desc[UR4][R12.64], R29 ;  /* 0x0000001d0c007986 */ /* 0x0009e8000c101904 */
[----:B------:R-:W5:Y:S01]  /*0560*/  LDG.E R3, desc[UR4][R10.64] ;  /* 0x000000040a037981 */ /* 0x000f62000c1e1900 */
[----:B------:R-:W-:-:S04]  /*0570*/  FADD R6, RZ, R7 ;  /* 0x00000007ff067221 */ /* 0x000fc80000000000 */
[----:B------:R-:W-:Y:S01]  /*0580*/  FADD R6, R6, R9 ;  /* 0x0000000906067221 */ /* 0x000fe20000000000 */
[----:B-----5:R-:W-:-:S04]  /*0590*/  FFMA.SAT R33, R3, R4, 0.5 ;  /* 0x3f00000003217423 */ /* 0x020fc80000002004 */
[----:B------:R-:W-:-:S04]  /*05a0*/  FFMA.RM R33, R33, R0, 12582913 ;  /* 0x4b40000121217423 */ /* 0x000fc80000004000 */
[C---:B------:R-:W-:Y:S01]  /*05b0*/  FADD R2, R33.reuse, -12583039 ;  /* 0xcb40007f21027421 */ /* 0x040fe20000000000 */
[----:B------:R-:W-:-:S03]  /*05c0*/  SHF.L.U32 R33, R33, 0x17, RZ ;  /* 0x0000001721217819 */ /* 0x000fc600000006ff */
[----:B------:R-:W-:-:S04]  /*05d0*/  FFMA R2, R3, 1.4426950216293334961, -R2 ;  /* 0x3fb8aa3b03027823 */ /* 0x000fc80000000802 */
[----:B------:R-:W-:Y:S01]  /*05e0*/  FFMA R8, R3, 1.925963033500011079e-08, R2 ;  /* 0x32a5706003087823 */ /* 0x000fe20000000002 */
[----:B------:R-:W-:-:S04]  /*05f0*/  IMAD.WIDE R2, R5, 0x4, R10 ;  /* 0x0000000405027825 */ /* 0x000fc800078e020a */
[----:B------:R-:W-:Y:S01]  /*0600*/  IMAD.WIDE R10, R5, 0x4, R12 ;  /* 0x00000004050a7825 */ /* 0x000fe200078e020c */
[----:B------:R-:W5:Y:S03]  /*0610*/  MUFU.EX2 R8, R8 ;  /* 0x0000000800087308 */ /* 0x000f660000000800 */
[----:B-----5:R-:W-:-:S05]  /*0620*/  FMUL R33, R33, R8 ;  /* 0x0000000821217220 */ /* 0x020fca0000400000 */
[----:B------:R-:W-:Y:S04]  /*0630*/  STG.E desc[UR4][R10.64], R33 ;  /* 0x000000210a007986 */ /* 0x000fe8000c101904 */
[----:B0-----:R0:W1:Y:S01]  /*0640*/  LDG.E R7, desc[UR4][R2.64] ;  /* 0x0000000402077981 */ /* 0x001062000c1e1900 */
[----:B------:R-:W-:-:S04]  /*0650*/  FADD R6, R6, R27 ;  /* 0x0000001b06067221 */ /* 0x000fc80000000000 */
[----:B------:R-:W-:-:S04]  /*0660*/  FADD R6, R6, R31 ;  /* 0x0000001f06067221 */ /* 0x000fc80000000000 */
[----:B------:R-:W-:Y:S01]  /*0670*/  FADD R6, R6, R25 ;  /* 0x0000001906067221 */ /* 0x000fe20000000000 */
[----:B0-----:R-:W-:-:S04]  /*0680*/  IMAD.WIDE R2, R5, 0x4, R2 ;  /* 0x0000000405027825 */ /* 0x001fc800078e0202 */
[----:B-1----:R-:W-:-:S04]  /*0690*/  FFMA.SAT R9, R7, R4, 0.5 ;  /* 0x3f00000007097423 */ /* 0x002fc80000002004 */
[----:B------:R-:W-:-:S04]  /*06a0*/  FFMA.RM R9, R9, R0, 12582913 ;  /* 0x4b40000109097423 */ /* 0x000fc80000004000 */
[C---:B------:R-:W-:Y:S01]  /*06b0*/  FADD R8, R9.reuse, -12583039 ;  /* 0xcb40007f09087421 */ /* 0x040fe20000000000 */
[----:B--2---:R-:W-:-:S03]  /*06c0*/  SHF.L.U32 R27, R9, 0x17, RZ ;  /* 0x00000017091b7819 */ /* 0x004fc600000006ff */
[----:B------:R-:W-:-:S04]  /*06d0*/  FFMA R8, R7, 1.4426950216293334961, -R8 ;  /* 0x3fb8aa3b07087823 */ /* 0x000fc80000000808 */
[----:B------:R-:W-:-:S04]  /*06e0*/  FFMA R7, R7, 1.925963033500011079e-08, R8 ;  /* 0x32a5706007077823 */ /* 0x000fc80000000008 */
[----:B------:R-:W0:Y:S02]  /*06f0*/  MUFU.EX2 R8, R7 ;  /* 0x0000000700087308 */ /* 0x000e240000000800 */
[----:B0-----:R-:W-:Y:S01]  /*0700*/  FMUL R27, R27, R8 ;  /* 0x000000081b1b7220 */ /* 0x001fe20000400000 */
[----:B------:R-:W-:-:S05]  /*0710*/  IMAD.WIDE R8, R5, 0x4, R10 ;  /* 0x0000000405087825 */ /* 0x000fca00078e020a */
[----:B------:R-:W-:Y:S04]  /*0720*/  STG.E desc[UR4][R8.64], R27 ;  /* 0x0000001b08007986 */ /* 0x000fe8000c101904 */
[----:B---3--:R0:W4:Y:S01]  /*0730*/  LDG.E R25, desc[UR4][R2.64] ;  /* 0x0000000402197981 */ /* 0x008122000c1e1900 */
[----:B------:R-:W-:-:S04]  /*0740*/  FADD R6, R6, R29 ;  /* 0x0000001d06067221 */ /* 0x000fc80000000000 */
[----:B------:R-:W-:Y:S01]  /*0750*/  FADD R24, R6, R33 ;  /* 0x0000002106187221 */ /* 0x000fe20000000000 */
[----:B0-----:R-:W-:-:S04]  /*0760*/  IMAD.WIDE R2, R5, 0x4, R2 ;  /* 0x0000000405027825 */ /* 0x001fc800078e0202 */
[----:B----4-:R-:W-:-:S04]  /*0770*/  FFMA.SAT R29, R25, R4, 0.5 ;  /* 0x3f000000191d7423 */ /* 0x010fc80000002004 */
[----:B------:R-:W-:-:S04]  /*0780*/  FFMA.RM R29, R29, R0, 12582913 ;  /* 0x4b4000011d1d7423 */ /* 0x000fc80000004000 */
[----:B------:R-:W-:-:S04]  /*0790*/  FADD R6, R29, -12583039 ;  /* 0xcb40007f1d067421 */ /* 0x000fc80000000000 */
[----:B------:R-:W-:-:S04]  /*07a0*/  FFMA R6, R25, 1.4426950216293334961, -R6 ;  /* 0x3fb8aa3b19067823 */ /* 0x000fc80000000806 */
[----:B------:R-:W-:Y:S01]  /*07b0*/  FFMA R26, R25, 1.925963033500011079e-08, R6 ;  /* 0x32a57060191a7823 */ /* 0x000fe20000000006 */
[----:B------:R-:W-:Y:S01]  /*07c0*/  SHF.L.U32 R25, R29, 0x17, RZ ;  /* 0x000000171d197819 */ /* 0x000fe200000006ff */
[----:B------:R-:W-:-:S04]  /*07d0*/  IMAD.WIDE R6, R5, 0x4, R8 ;  /* 0x0000000405067825 */ /* 0x000fc800078e0208 */
[----:B------:R-:W0:Y:S02]  /*07e0*/  MUFU.EX2 R26, R26 ;  /* 0x0000001a001a7308 */ /* 0x000e240000000800 */
[----:B0-----:R-:W-:-:S05]  /*07f0*/  FMUL R25, R25, R26 ;  /* 0x0000001a19197220 */ /* 0x001fca0000400000 */
[----:B------:R0:W-:Y:S04]  /*0800*/  STG.E desc[UR4][R6.64], R25 ;  /* 0x0000001906007986 */ /* 0x0001e8000c101904 */
[----:B------:R-:W2:Y:S02]  /*0810*/  LDG.E R3, desc[UR4][R2.64] ;  /* 0x0000000402037981 */ /* 0x000ea4000c1e1900 */
[----:B--2---:R-:W-:Y:S01]  /*0820*/  FFMA.SAT R29, R3, R4, 0.5 ;  /* 0x3f000000031d7423 */ /* 0x004fe20000002004 */
[----:B------:R-:W-:-:S04]  /*0830*/  IMAD.WIDE R4, R5, 0x4, R6 ;  /* 0x0000000405047825 */ /* 0x000fc800078e0206 */
[----:B------:R-:W-:-:S04]  /*0840*/  FFMA.RM R29, R29, R0, 12582913 ;  /* 0x4b4000011d1d7423 */ /* 0x000fc80000004000 */
[C---:B------:R-:W-:Y:S01]  /*0850*/  FADD R0, R29.reuse, -12583039 ;  /* 0xcb40007f1d007421 */ /* 0x040fe20000000000 */
[----:B------:R-:W-:-:S03]  /*0860*/  SHF.L.U32 R29, R29, 0x17, RZ ;  /* 0x000000171d1d7819 */ /* 0x000fc600000006ff */
[----:B------:R-:W-:-:S04]  /*0870*/  FFMA R0, R3, 1.4426950216293334961, -R0 ;  /* 0x3fb8aa3b03007823 */ /* 0x000fc80000000800 */
[----:B------:R-:W-:-:S06]  /*0880*/  FFMA R26, R3, 1.925963033500011079e-08, R0 ;  /* 0x32a57060031a7823 */ /* 0x000fcc0000000000 */
[----:B------:R-:W1:Y:S02]  /*0890*/  MUFU.EX2 R26, R26 ;  /* 0x0000001a001a7308 */ /* 0x000e640000000800 */
[----:B-1----:R-:W-:-:S05]  /*08a0*/  FMUL R29, R29, R26 ;  /* 0x0000001a1d1d7220 */ /* 0x002fca0000400000 */
[----:B------:R1:W-:Y:S04]  /*08b0*/  STG.E desc[UR4][R4.64], R29 ;  /* 0x0000001d04007986 */ /* 0x0003e8000c101904 */
[----:B------:R-:W2:Y:S01]  /*08c0*/  LDG.E R0, desc[UR4][R22.64] ;  /* 0x0000000416007981 */ /* 0x000ea2000c1e1900 */
[----:B------:R-:W-:Y:S01]  /*08d0*/  FADD R24, R24, R27 ;  /* 0x0000001b18187221 */ /* 0x000fe20000000000 */
[----:B------:R-:W-:Y:S03]  /*08e0*/  BSSY.RECONVERGENT B0, `(.L_x_43) ;  /* 0x000000e000007945 */ /* 0x000fe60003800200 */
[----:B------:R-:W-:-:S04]  /*08f0*/  FADD R3, R24, R25 ;  /* 0x0000001918037221 */ /* 0x000fc80000000000 */
[----:B------:R-:W-:-:S04]  /*0900*/  FADD R3, R3, R29 ;  /* 0x0000001d03037221 */ /* 0x000fc80000000000 */
[----:B------:R-:W0:Y:S02]  /*0910*/  MUFU.RCP R2, R3 ;  /* 0x0000000300027308 */ /* 0x000e240000001000 */
[----:B0-----:R-:W-:-:S04]  /*0920*/  FFMA R25, -R3, R2, 1 ;  /* 0x3f80000003197423 */ /* 0x001fc80000000102 */
[----:B------:R-:W-:Y:S02]  /*0930*/  FFMA R25, R2, R25, R2 ;  /* 0x0000001902197223 */ /* 0x000fe40000000002 */
[----:B--2---:R-:W0:Y:S02]  /*0940*/  FCHK P0, R0, R3 ;  /* 0x0000000300007302 */ /* 0x004e240000000000 */
[----:B------:R-:W-:-:S04]  /*0950*/  FFMA R2, R0, R25, RZ ;  /* 0x0000001900027223 */ /* 0x000fc800000000ff */
[----:B------:R-:W-:-:S04]  /*0960*/  FFMA R24, -R3, R2, R0 ;  /* 0x0000000203187223 */ /* 0x000fc80000000100 */
[----:B------:R-:W-:Y:S01]  /*0970*/  FFMA R25, R25, R24, R2 ;  /* 0x0000001819197223 */ /* 0x000fe20000000002 */
[----:B01----:R-:W-:Y:S06]  /*0980*/  @!P0 BRA `(.L_x_44) ;  /* 0x00000000000c8947 */ /* 0x003fec0003800000 */
[----:B------:R-:W-:-:S07]  /*0990*/  MOV R2, 0x9b0 ;  /* 0x000009b000027802 */ /* 0x000fce0000000f00 */
[----:B------:R-:W-:Y:S05]  /*09a0*/  CALL.REL.NOINC `($__internal_1_$__cuda_sm3x_div_rn_noftz_f32_slowpath) ;  /* 0x0000000800507944 */ /* 0x000fea0003c00000 */
[----:B------:R-:W-:-:S07]  /*09b0*/  MOV R25, R0 ;  /* 0x0000000000197202 */ /* 0x000fce0000000f00 */
.L_x_44:
[----:B------:R-:W-:Y:S05]  /*09c0*/  BSYNC.RECONVERGENT B0 ;  /* 0x0000000000007941 */ /* 0x000fea0003800200 */
.L_x_43:
[----:B------:R0:W-:Y:S04]  /*09d0*/  STG.E desc[UR4][R22.64], R25 ;  /* 0x0000001916007986 */ /* 0x0001e8000c101904 */
[----:B------:R-:W2:Y:S01]  /*09e0*/  LDG.E R2, desc[UR4][R20.64] ;  /* 0x0000000414027981 */ /* 0x000ea2000c1e1900 */
[----:B------:R-:W1:Y:S01]  /*09f0*/  MUFU.RCP R0, R3 ;  /* 0x0000000300007308 */ /* 0x000e620000001000 */
[----:B------:R-:W-:Y:S01]  /*0a00*/  BSSY.RECONVERGENT B0, `(.L_x_45) ;  /* 0x000000c000007945 */ /* 0x000fe20003800200 */
[----:B-1----:R-:W-:-:S04]  /*0a10*/  FFMA R27, -R3, R0, 1 ;  /* 0x3f800000031b7423 */ /* 0x002fc80000000100 */
[----:B------:R-:W-:Y:S02]  /*0a20*/  FFMA R0, R0, R27, R0 ;  /* 0x0000001b00007223 */ /* 0x000fe40000000000 */
[----:B--2---:R-:W1:Y:S02]  /*0a30*/  FCHK P0, R2, R3 ;  /* 0x0000000302007302 */ /* 0x004e640000000000 */
[----:B------:R-:W-:-:S04]  /*0a40*/  FFMA R27, R0, R2, RZ ;  /* 0x00000002001b7223 */ /* 0x000fc800000000ff */
[----:B------:R-:W-:-:S04]  /*0a50*/  FFMA R24, -R3, R27, R2 ;  /* 0x0000001b03187223 */ /* 0x000fc80000000102 */
[----:B------:R-:W-:Y:S01]  /*0a60*/  FFMA R27, R0, R24, R27 ;  /* 0x00000018001b7223 */ /* 0x000fe2000000001b */
[----:B01----:R-:W-:Y:S06]  /*0a70*/  @!P0 BRA `(.L_x_46) ;  /* 0x0000000000108947 */ /* 0x003fec0003800000 */
[----:B------:R-:W-:Y:S02]  /*0a80*/  MOV R0, R2 ;  /* 0x0000000200007202 */ /* 0x000fe40000000f00 */
[----:B------:R-:W-:-:S07]  /*0a90*/  MOV R2, 0xab0 ;  /* 0x00000ab000027802 */ /* 0x000fce0000000f00 */
[----:B------:R-:W-:Y:S05]  /*0aa0*/  CALL.REL.NOINC `($__internal_1_$__cuda_sm3x_div_rn_noftz_f32_slowpath) ;  /* 0x0000000800107944 */ /* 0x000fea0003c00000 */
[----:B------:R-:W-:-:S07]  /*0ab0*/  MOV R27, R0 ;  /* 0x00000000001b7202 */ /* 0x000fce0000000f00 */
.L_x_46:
[----:B------:R-:W-:Y:S05]  /*0ac0*/  BSYNC.RECONVERGENT B0 ;  /* 0x0000000000007941 */ /* 0x000fea0003800200 */
.L_x_45:
        /* <DEDUP_REMOVED lines=15> */
.L_x_48:
[----:B------:R-:W-:Y:S05]  /*0bc0*/  BSYNC.RECONVERGENT B0 ;  /* 0x0000000000007941 */ /* 0x000fea0003800200 */
.L_x_47:
        /* <DEDUP_REMOVED lines=15> */
.L_x_50:
[----:B------:R-:W-:Y:S05]  /*0cc0*/  BSYNC.RECONVERGENT B0 ;  /* 0x0000000000007941 */ /* 0x000fea0003800200 */
.L_x_49:
        /* <DEDUP_REMOVED lines=15> */
.L_x_52:
[----:B------:R-:W-:Y:S05]  /*0dc0*/  BSYNC.RECONVERGENT B0 ;  /* 0x0000000000007941 */ /* 0x000fea0003800200 */
.L_x_51:
        /* <DEDUP_REMOVED lines=15> */
.L_x_54:
[----:B------:R-:W-:Y:S05]  /*0ec0*/  BSYNC.RECONVERGENT B0 ;  /* 0x0000000000007941 */ /* 0x000fea0003800200 */
.L_x_53:
        /* <DEDUP_REMOVED lines=15> */
.L_x_56:
[----:B------:R-:W-:Y:S05]  /*0fc0*/  BSYNC.RECONVERGENT B0 ;  /* 0x0000000000007941 */ /* 0x000fea0003800200 */
.L_x_55:
        /* <DEDUP_REMOVED lines=15> */
.L_x_58:
[----:B------:R-:W-:Y:S05]  /*10c0*/  BSYNC.RECONVERGENT B0 ;  /* 0x0000000000007941 */ /* 0x000fea0003800200 */
.L_x_57:
        /* <DEDUP_REMOVED lines=15> */
.L_x_60:
[----:B------:R-:W-:Y:S05]  /*11c0*/  BSYNC.RECONVERGENT B0 ;  /* 0x0000000000007941 */ /* 0x000fea0003800200 */
.L_x_59:
        /* <DEDUP_REMOVED lines=15> */
.L_x_62:
[----:B------:R-:W-:Y:S05]  /*12c0*/  BSYNC.RECONVERGENT B0 ;  /* 0x0000000000007941 */ /* 0x000fea0003800200 */
.L_x_61:
[----:B------:R-:W-:Y:S01]  /*12d0*/  STG.E desc[UR4][R4.64], R9 ;  /* 0x0000000904007986 */ /* 0x000fe2000c101904 */
[----:B------:R-:W-:Y:S05]  /*12e0*/  EXIT ;  /* 0x000000000000794d */ /* 0x000fea0003800000 */
        .weak           $__internal_1_$__cuda_sm3x_div_rn_noftz_f32_slowpath
        .type           $__internal_1_$__cuda_sm3x_div_rn_noftz_f32_slowpath,@function
        .size           $__internal_1_$__cuda_sm3x_div_rn_noftz_f32_slowpath,(.L_x_77 - $__internal_1_$__cuda_sm3x_div_rn_noftz_f32_slowpath)
$__internal_1_$__cuda_sm3x_div_rn_noftz_f32_slowpath:
[----:B------:R-:W-:Y:S01]  /*12f0*/  SHF.R.U32.HI R25, RZ, 0x17, R3 ;  /* 0x00000017ff197819 */ /* 0x000fe20000011603 */
[----:B------:R-:W-:Y:S01]  /*1300*/  BSSY.RECONVERGENT B1, `(.L_x_63) ;  /* 0x0000064000017945 */ /* 0x000fe20003800200 */
[----:B------:R-:W-:Y:S02]  /*1310*/  SHF.R.U32.HI R24, RZ, 0x17, R0 ;  /* 0x00000017ff187819 */ /* 0x000fe40000011600 */
[----:B------:R-:W-:Y:S02]  /*1320*/  LOP3.LUT R28, R25, 0xff, RZ, 0xc0, !PT ;  /* 0x000000ff191c7812 */ /* 0x000fe400078ec0ff */
[----:B------:R-:W-:Y:S02]  /*1330*/  LOP3.LUT R27, R24, 0xff, RZ, 0xc0, !PT ;  /* 0x000000ff181b7812 */ /* 0x000fe400078ec0ff */
[----:B------:R-:W-:Y:S02]  /*1340*/  IADD3 R24, PT, PT, R28, -0x1, RZ ;  /* 0xffffffff1c187810 */ /* 0x000fe40007ffe0ff */
[----:B------:R-:W-:-:S02]  /*1350*/  IADD3 R26, PT, PT, R27, -0x1, RZ ;  /* 0xffffffff1b1a7810 */ /* 0x000fc40007ffe0ff */
[----:B------:R-:W-:Y:S02]  /*1360*/  ISETP.GT.U32.AND P0, PT, R24, 0xfd, PT ;  /* 0x000000fd1800780c */ /* 0x000fe40003f04070 */
[----:B------:R-:W-:Y:S02]  /*1370*/  MOV R25, R3 ;  /* 0x0000000300197202 */ /* 0x000fe40000000f00 */
[----:B------:R-:W-:-:S13]  /*1380*/  ISETP.GT.U32.OR P0, PT, R26, 0xfd, P0 ;  /* 0x000000fd1a00780c */ /* 0x000fda0000704470 */
[----:B------:R-:W-:Y:S01]  /*1390*/  @!P0 MOV R24, RZ ;  /* 0x000000ff00188202 */ /* 0x000fe20000000f00 */
[----:B------:R-:W-:Y:S06]  /*13a0*/  @!P0 BRA `(.L_x_64) ;  /* 0x0000000000608947 */ /* 0x000fec0003800000 */
[----:B------:R-:W-:Y:S02]  /*13b0*/  FSETP.GTU.FTZ.AND P0, PT, |R0|, +INF , PT ;  /* 0x7f8000000000780b */ /* 0x000fe40003f1c200 */
        /* <DEDUP_REMOVED lines=16> */
[----:B------:R-:W-:-:S04]  /*14c0*/  IADD3 R24, PT, PT, R28, -0x1, RZ ;  /* 0xffffffff1c187810 */ /* 0x000fc80007ffe0ff */
[----:B------:R-:W-:-:S07]  /*14d0*/  ISETP.GE.AND P1, PT, R24, RZ, PT ;  /* 0x000000ff1800720c */ /* 0x000fce0003f26270 */
[----:B------:R-:W-:Y:S01]  /*14e0*/  @P0 MOV R24, RZ ;  /* 0x000000ff00180202 */ /* 0x000fe20000000f00 */
[----:B------:R-:W-:Y:S01]  /*14f0*/  @!P0 FFMA R0, R0, 1.84467440737095516160e+19, RZ ;  /* 0x5f80000000008823 */ /* 0x000fe200000000ff */
[----:B------:R-:W-:-:S04]  /*1500*/  @!P0 MOV R24, 0xffffffc0 ;  /* 0xffffffc000188802 */ /* 0x000fc80000000f00 */
[----:B------:R-:W-:Y:S01]  /*1510*/  @!P1 FFMA R25, R3, 1.84467440737095516160e+19, RZ ;  /* 0x5f80000003199823 */ /* 0x000fe200000000ff */
[----:B------:R-:W-:-:S07]  /*1520*/  @!P1 IADD3 R24, PT, PT, R24, 0x40, RZ ;  /* 0x0000004018189810 */ /* 0x000fce0007ffe0ff */
.L_x_64:
[----:B------:R-:W-:Y:S01]  /*1530*/  LEA R26, R28, 0xc0800000, 0x17 ;  /* 0xc08000001c1a7811 */ /* 0x000fe200078eb8ff */
[----:B------:R-:W-:Y:S01]  /*1540*/  BSSY.RECONVERGENT B2, `(.L_x_69) ;  /* 0x0000036000027945 */ /* 0x000fe20003800200 */
[----:B------:R-:W-:Y:S02]  /*1550*/  IADD3 R27, PT, PT, R27, -0x7f, RZ ;  /* 0xffffff811b1b7810 */ /* 0x000fe40007ffe0ff */
[----:B------:R-:W-:Y:S02]  /*1560*/  IADD3 R26, PT, PT, -R26, R25, RZ ;  /* 0x000000191a1a7210 */ /* 0x000fe40007ffe1ff */
[C---:B------:R-:W-:Y:S01]  /*1570*/  IADD3 R29, PT, PT, R27.reuse, 0x7f, -R28 ;  /* 0x0000007f1b1d7810 */ /* 0x040fe20007ffe81c */
[----:B------:R-:W-:Y:S01]  /*1580*/  IMAD R0, R27, -0x800000, R0 ;  /* 0xff8000001b007824 */ /* 0x000fe200078e0200 */
[----:B------:R-:W0:Y:S01]  /*1590*/  MUFU.RCP R25, R26 ;  /* 0x0000001a00197308 */ /* 0x000e220000001000 */
[----:B------:R-:W-:Y:S01]  /*15a0*/  FADD.FTZ R27, -R26, -RZ ;  /* 0x800000ff1a1b7221 */ /* 0x000fe20000010100 */
[----:B------:R-:W-:-:S03]  /*15b0*/  IADD3 R31, PT, PT, R29, R24, RZ ;  /* 0x000000181d1f7210 */ /* 0x000fc60007ffe0ff */
        /* <DEDUP_REMOVED lines=9> */
[----:B------:R-:W-:-:S04]  /*1650*/  IADD3 R30, PT, PT, R24, R31, RZ ;  /* 0x0000001f181e7210 */ /* 0x000fc80007ffe0ff */
[----:B------:R-:W-:-:S04]  /*1660*/  IADD3 R24, PT, PT, R30, -0x1, RZ ;  /* 0xffffffff1e187810 */ /* 0x000fc80007ffe0ff */
        /* <DEDUP_REMOVED lines=10> */
[CCC-:B------:R-:W-:Y:S01]  /*1710*/  FFMA.RP R24, R29.reuse, R27.reuse, R28.reuse ;  /* 0x0000001b1d187223 */ /* 0x1c0fe2000000801c */
[----:B------:R-:W-:Y:S01]  /*1720*/  FFMA.RM R25, R29, R27, R28 ;  /* 0x0000001b1d197223 */ /* 0x000fe2000000401c */
[----:B------:R-:W-:Y:S02]  /*1730*/  ISETP.NE.AND P1, PT, R30, RZ, PT ;  /* 0x000000ff1e00720c */ /* 0x000fe40003f25270 */
[----:B------:R-:W-:Y:S02]  /*1740*/  LOP3.LUT R26, R26, 0x7fffff, RZ, 0xc0, !PT ;  /* 0x007fffff1a1a7812 */ /* 0x000fe400078ec0ff */
[----:B------:R-:W-:Y:S02]  /*1750*/  FSETP.NEU.FTZ.AND P0, PT, R24, R25, PT ;  /* 0x000000191800720b */ /* 0x000fe40003f1d000 */
[----:B------:R-:W-:Y:S02]  /*1760*/  LOP3.LUT R26, R26, 0x800000, RZ, 0xfc, !PT ;  /* 0x008000001a1a7812 */ /* 0x000fe400078efcff */
[----:B------:R-:W-:-:S02]  /*1770*/  IADD3 R25, PT, PT, R30, 0x20, RZ ;  /* 0x000000201e197810 */ /* 0x000fc40007ffe0ff */
[----:B------:R-:W-:Y:S02]  /*1780*/  ISETP.NE.AND P2, PT, R30, RZ, PT ;  /* 0x000000ff1e00720c */ /* 0x000fe40003f45270 */
[----:B------:R-:W-:Y:S02]  /*1790*/  SHF.L.U32 R25, R26, R25, RZ ;  /* 0x000000191a197219 */ /* 0x000fe400000006ff */
[----:B------:R-:W-:Y:S02]  /*17a0*/  IADD3 R24, PT, PT, -R30, RZ, RZ ;  /* 0x000000ff1e187210 */ /* 0x000fe40007ffe1ff */
[----:B------:R-:W-:Y:S02]  /*17b0*/  ISETP.NE.AND P1, PT, R25, RZ, P1 ;  /* 0x000000ff1900720c */ /* 0x000fe40000f25270 */
[----:B------:R-:W-:Y:S02]  /*17c0*/  SEL R25, R24, RZ, P2 ;  /* 0x000000ff18197207 */ /* 0x000fe40001000000 */
[----:B------:R-:W-:-:S02]  /*17d0*/  PLOP3.LUT P0, PT, P0, P1, PT, 0xf8, 0x8f ;  /* 0x00000000008f781c */ /* 0x000fc40000703f70 */
[----:B------:R-:W-:Y:S02]  /*17e0*/  SHF.R.U32.HI R25, RZ, R25, R26 ;  /* 0x00000019ff197219 */ /* 0x000fe4000001161a */
[----:B------:R-:W-:Y:S02]  /*17f0*/  SEL R24, RZ, 0x1, !P0 ;  /* 0x00000001ff187807 */ /* 0x000fe40004000000 */
[----:B------:R-:W-:-:S04]  /*1800*/  SHF.R.U32.HI R27, RZ, 0x1, R25 ;  /* 0x00000001ff1b7819 */ /* 0x000fc80000011619 */
[----:B------:R-:W-:-:S04]  /*1810*/  LOP3.LUT R24, R24, 0x1, R27, 0xf8, !PT ;  /* 0x0000000118187812 */ /* 0x000fc800078ef81b */
[----:B------:R-:W-:-:S04]  /*1820*/  LOP3.LUT R24, R24, R25, RZ, 0xc0, !PT ;  /* 0x0000001918187212 */ /* 0x000fc800078ec0ff */
[----:B------:R-:W-:-:S04]  /*1830*/  IADD3 R27, PT, PT, R27, R24, RZ ;  /* 0x000000181b1b7210 */ /* 0x000fc80007ffe0ff */
[----:B------:R-:W-:Y:S01]  /*1840*/  LOP3.LUT R0, R27, R0, RZ, 0xfc, !PT ;  /* 0x000000001b007212 */ /* 0x000fe200078efcff */
[----:B------:R-:W-:Y:S06]  /*1850*/  BRA `(.L_x_72) ;  /* 0x0000000000107947 */ /* 0x000fec0003800000 */
.L_x_71:
[----:B------:R-:W-:-:S04]  /*1860*/  LOP3.LUT R0, R0, 0x80000000, RZ, 0xc0, !PT ;  /* 0x8000000000007812 */ /* 0x000fc800078ec0ff */
[----:B------:R-:W-:Y:S01]  /*1870*/  LOP3.LUT R0, R0, 0x7f800000, RZ, 0xfc, !PT ;  /* 0x7f80000000007812 */ /* 0x000fe200078efcff */
[----:B------:R-:W-:Y:S06]  /*1880*/  BRA `(.L_x_72) ;  /* 0x0000000000047947 */ /* 0x000fec0003800000 */
.L_x_70:
[----:B------:R-:W-:-:S07]  /*1890*/  LEA R0, R31, R0, 0x17 ;  /* 0x000000001f007211 */ /* 0x000fce00078eb8ff */
.L_x_72:
[----:B------:R-:W-:Y:S05]  /*18a0*/  BSYNC.RECONVERGENT B2 ;  /* 0x0000000000027941 */ /* 0x000fea0003800200 */
.L_x_69:
[----:B------:R-:W-:Y:S05]  /*18b0*/  BRA `(.L_x_73) ;  /* 0x0000000000207947 */ /* 0x000fea0003800000 */
.L_x_68:
[----:B------:R-:W-:-:S04]  /*18c0*/  LOP3.LUT R0, R25, 0x80000000, R0, 0x48, !PT ;  /* 0x8000000019007812 */ /* 0x000fc800078e4800 */
[----:B------:R-:W-:Y:S01]  /*18d0*/  LOP3.LUT R0, R0, 0x7f800000, RZ, 0xfc, !PT ;  /* 0x7f80000000007812 */ /* 0x000fe200078efcff */
[----:B------:R-:W-:Y:S06]  /*18e0*/  BRA `(.L_x_73) ;  /* 0x0000000000147947 */ /* 0x000fec0003800000 */
.L_x_67:
[----:B------:R-:W-:Y:S01]  /*18f0*/  LOP3.LUT R0, R25, 0x80000000, R0, 0x48, !PT ;  /* 0x8000000019007812 */ /* 0x000fe200078e4800 */
[----:B------:R-:W-:Y:S06]  /*1900*/  BRA `(.L_x_73) ;  /* 0x00000000000c7947 */ /* 0x000fec0003800000 */
.L_x_66:
[----:B------:R-:W0:Y:S01]  /*1910*/  MUFU.RSQ R0, -QNAN ;  /* 0xffc0000000007908 */ /* 0x000e220000001400 */
[----:B------:R-:W-:Y:S05]  /*1920*/  BRA `(.L_x_73) ;  /* 0x0000000000047947 */ /* 0x000fea0003800000 */
.L_x_65:
[----:B------:R-:W-:-:S07]  /*1930*/  FADD.FTZ R0, R0, R3 ;  /* 0x0000000300007221 */ /* 0x000fce0000010000 */
.L_x_73:
[----:B------:R-:W-:Y:S05]  /*1940*/  BSYNC.RECONVERGENT B1 ;  /* 0x0000000000017941 */ /* 0x000fea0003800200 */
.L_x_63:
[----:B------:R-:W-:Y:S01]  /*1950*/  HFMA2 R25, -RZ, RZ, 0, 0 ;  /* 0x00000000ff197431 */ /* 0x000fe200000001ff */
[----:B------:R-:W-:-:S04]  /*1960*/  MOV R24, R2 ;  /* 0x0000000200187202 */ /* 0x000fc80000000f00 */
[----:B0-----:R-:W-:Y:S05]  /*1970*/  RET.REL.NODEC R24 `(_Z14softmax_kernelPfS_i) ;  /* 0xffffffe418a07950 */ /* 0x001fea0003c3ffff */
.L_x_74:
        /* <DEDUP_REMOVED lines=16> */
.L_x_77:


//--------------------- .text._Z11relu_kernelPfS_i --------------------------
	.section	.text._Z11relu_kernelPfS_i,"ax",@progbits
	.align	128
        .global         _Z11relu_kernelPfS_i
        .type           _Z11relu_kernelPfS_i,@function
        .size           _Z11relu_kernelPfS_i,(.L_x_89 - _Z11relu_kernelPfS_i)
        .other          _Z11relu_kernelPfS_i,@"STO_CUDA_ENTRY STV_DEFAULT"
_Z11relu_kernelPfS_i:
.text._Z11relu_kernelPfS_i:
        /* <DEDUP_REMOVED lines=14> */
[----:B---3--:R-:W-:-:S05]  /*00e0*/  FMNMX R7, RZ, R2, !PT ;  /* 0x00000002ff077209 */ /* 0x008fca0007800000 */
[----:B------:R-:W-:Y:S01]  /*00f0*/  STG.E desc[UR4][R4.64], R7 ;  /* 0x0000000704007986 */ /* 0x000fe2000c101904 */
[----:B------:R-:W-:Y:S05]  /*0100*/  EXIT ;  /* 0x000000000000794d */ /* 0x000fea0003800000 */
.L_x_75:
        /* <DEDUP_REMOVED lines=15> */
.L_x_89:


//--------------------- .nv.shared.reserved.0     --------------------------
	.section	.nv.shared.reserved.0,"aw",@nobits
	.weak		__nv_reservedSMEM_offset_0_alias
	.size		__nv_reservedSMEM_offset_0_alias, 0, 64
	.other		__nv_reservedSMEM_offset_0_alias,@"STO_CUDA_RESERVED_SHARED STV_DEFAULT"
__nv_reservedSMEM_offset_0_alias:
	.zero		0
	.zero		64


//--------------------- .nv.constant0._Z10computedZ1PfS_i --------------------------
	.section	.nv.constant0._Z10computedZ1PfS_i,"a",@progbits
	.sectionflags	@""
	.align	4
.nv.constant0._Z10computedZ1PfS_i:
	.zero		916


//--------------------- .nv.constant0._Z22relu_derivative_kernelPfS_i --------------------------
	.section	.nv.constant0._Z22relu_derivative_kernelPfS_i,"a",@progbits
	.sectionflags	@""
	.align	4
.nv.constant0._Z22relu_derivative_kernelPfS_i:
	.zero		916


//--------------------- .nv.constant0._Z15avg_rows_kernelPfS_ii --------------------------
	.section	.nv.constant0._Z15avg_rows_kernelPfS_ii,"a",@progbits
	.sectionflags	@""
	.align	4
.nv.constant0._Z15avg_rows_kernelPfS_ii:
	.zero		920


//--------------------- .nv.constant0._Z12scale_kernelPffi --------------------------
	.section	.nv.constant0._Z12scale_kernelPffi,"a",@progbits
	.sectionflags	@""
	.align	4
.nv.constant0._Z12scale_kernelPffi:
	.zero		912


//--------------------- .nv.constant0._Z18compute_dZ2_kernelPfS_S_i --------------------------
	.section	.nv.constant0._Z18compute_dZ2_kernelPfS_S_i,"a",@progbits
	.sectionflags	@""
	.align	4
.nv.constant0._Z18compute_dZ2_kernelPfS_S_i:
	.zero		924


//--------------------- .nv.constant0._Z14one_hot_kernelPiiPf --------------------------
	.section	.nv.constant0._Z14one_hot_kernelPiiPf,"a",@progbits
	.sectionflags	@""
	.align	4
.nv.constant0._Z14one_hot_kernelPiiPf:
	.zero		920


//--------------------- .nv.constant0._Z15add_bias_kernelPfS_ii --------------------------
	.section	.nv.constant0._Z15add_bias_kernelPfS_ii,"a",@progbits
	.sectionflags	@""
	.align	4
.nv.constant0._Z15add_bias_kernelPfS_ii:
	.zero		920


//--------------------- .nv.constant0._Z24naive_matmul_at_b_kernelPfS_S_iii --------------------------
	.section	.nv.constant0._Z24naive_matmul_at_b_kernelPfS_S_iii,"a",@progbits
	.sectionflags	@""
	.align	4
.nv.constant0._Z24naive_matmul_at_b_kernelPfS_S_iii:
	.zero		932


//--------------------- .nv.constant0._Z24naive_matmul_a_bt_kernelPfS_S_iii --------------------------
	.section	.nv.constant0._Z24naive_matmul_a_bt_kernelPfS_S_iii,"a",@progbits
	.sectionflags	@""
	.align	4
.nv.constant0._Z24naive_matmul_a_bt_kernelPfS_S_iii:
	.zero		932


//--------------------- .nv.constant0._Z19naive_matmul_kernelPfS_S_iii --------------------------
	.section	.nv.constant0._Z19naive_matmul_kernelPfS_S_iii,"a",@progbits
	.sectionflags	@""
	.align	4
.nv.constant0._Z19naive_matmul_kernelPfS_S_iii:
	.zero		932


//--------------------- .nv.constant0._Z14softmax_kernelPfS_i --------------------------
	.section	.nv.constant0._Z14softmax_kernelPfS_i,"a",@progbits
	.sectionflags	@""
	.align	4
.nv.constant0._Z14softmax_kernelPfS_i:
	.zero		916


//--------------------- .nv.constant0._Z11relu_kernelPfS_i --------------------------
	.section	.nv.constant0._Z11relu_kernelPfS_i,"a",@progbits
	.sectionflags	@""
	.align	4
.nv.constant0._Z11relu_kernelPfS_i:
	.zero		916


//--------------------- SYMBOLS --------------------------

	.type		.nv.reservedSmem.offset0,@object
	.size		.nv.reservedSmem.offset0,0x4
